	.target	sm_90a

	.elftype	@"ET_EXEC"


//--------------------- .note.nv.tkinfo           --------------------------
	.section	.note.nv.tkinfo,"",@"SHT_NOTE"
	.sectionflags	@"SHF_NOTE_NV_TKINFO"
	.tkinfo
        /*0018*/ 	.word	0x00000002
        /*0030*/ 	.string	""
        /*0030*/ 	.string	"ptxas"
        /*0030*/ 	.string	"Cuda compilation tools, release 13.0, V13.0.88"
        /*0030*/ 	.string	"Build cuda_13.0.r13.0/compiler.36424714_0"
        /*0030*/ 	.string	"-arch sm_90a -m 64 "



//--------------------- .note.nv.cuinfo           --------------------------
	.section	.note.nv.cuinfo,"",@"SHT_NOTE"
	.sectionflags	@"SHF_NOTE_NV_CUINFO"
        /*0018*/ 	.short	0x0002
        /*001a*/ 	.short	0x005a
        /*001c*/ 	.short	0x0082
	.zero		2


//--------------------- .nv.info                  --------------------------
	.section	.nv.info,"",@"SHT_CUDA_INFO"
	.align	4


	//----- nvinfo : EIATTR_REGCOUNT
	.align		4
        /*0000*/ 	.byte	0x04, 0x2f
        /*0002*/ 	.short	(.L_15 - .L_14)
	.align		4
.L_14:
        /*0004*/ 	.word	index@(_ZN7cutlass13device_kernelINS_4gemm6kernel13GemmUniversalIN4cute5tupleIJiiiiEEENS1_10collective13CollectiveMmaINS1_34MainloopSm90TmaGmmaWarpSpecializedILi7ENS5_IJNS4_1CILi1EEESB_SB_EEENS1_35KernelTmaWarpSpecializedCooperativeEEENS5_IJNSA_ILi256EEENSA_ILi128EEESG_EEEaNS5_IJlSB_lEEEaSI_NS4_8TiledMMAINS4_8MMA_AtomIJNS4_4SM904GMMA27MMA_64x128x32_S32S8S8_SS_TNEEEENS4_6LayoutINS5_IJNSA_ILi2EEESB_SB_EEENS5_IJSB_NSA_ILi0EEESS_EEEEENS5_IJNS4_10UnderscoreESV_SV_EEEEENS4_13SM90_TMA_LOADENS4_14ComposedLayoutINS4_7SwizzleILi3ELi4ELi3EEENS4_18smem_ptr_flag_bitsILi8EEENSP_INS5_IJNSA_ILi8EEESG_EEENS5_IJSG_SB_EEEEEEEvNS4_8identityESY_S18_vS19_EENS_8epilogue10collective6detail29Sm90TmaWarpSpecializedAdapterINS1C_15DefaultEpilogueIaSI_SI_NS1B_6thread17LinearCombinationIaLi1EiiLNS1G_9ScaleType4KindE0ELNS_15FloatRoundStyleE2EaEENS1_15EpilogueDefaultEEEEEvvEEEEvNT_6ParamsE)
        /*0008*/ 	.word	0x000000a8


	//----- nvinfo : EIATTR_FRAME_SIZE
	.align		4
.L_15:
        /*000c*/ 	.byte	0x04, 0x11
        /*000e*/ 	.short	(.L_17 - .L_16)
	.align		4
.L_16:
        /*0010*/ 	.word	index@(_ZN7cutlass13device_kernelINS_4gemm6kernel13GemmUniversalIN4cute5tupleIJiiiiEEENS1_10collective13CollectiveMmaINS1_34MainloopSm90TmaGmmaWarpSpecializedILi7ENS5_IJNS4_1CILi1EEESB_SB_EEENS1_35KernelTmaWarpSpecializedCooperativeEEENS5_IJNSA_ILi256EEENSA_ILi128EEESG_EEEaNS5_IJlSB_lEEEaSI_NS4_8TiledMMAINS4_8MMA_AtomIJNS4_4SM904GMMA27MMA_64x128x32_S32S8S8_SS_TNEEEENS4_6LayoutINS5_IJNSA_ILi2EEESB_SB_EEENS5_IJSB_NSA_ILi0EEESS_EEEEENS5_IJNS4_10UnderscoreESV_SV_EEEEENS4_13SM90_TMA_LOADENS4_14ComposedLayoutINS4_7SwizzleILi3ELi4ELi3EEENS4_18smem_ptr_flag_bitsILi8EEENSP_INS5_IJNSA_ILi8EEESG_EEENS5_IJSG_SB_EEEEEEEvNS4_8identityESY_S18_vS19_EENS_8epilogue10collective6detail29Sm90TmaWarpSpecializedAdapterINS1C_15DefaultEpilogueIaSI_SI_NS1B_6thread17LinearCombinationIaLi1EiiLNS1G_9ScaleType4KindE0ELNS_15FloatRoundStyleE2EaEENS1_15EpilogueDefaultEEEEEvvEEEEvNT_6ParamsE)
        /*0014*/ 	.word	0x00000000


	//----- nvinfo : EIATTR_MIN_STACK_SIZE
	.align		4
.L_17:
        /*0018*/ 	.byte	0x04, 0x12
        /*001a*/ 	.short	(.L_19 - .L_18)
	.align		4
.L_18:
        /*001c*/ 	.word	index@(_ZN7cutlass13device_kernelINS_4gemm6kernel13GemmUniversalIN4cute5tupleIJiiiiEEENS1_10collective13CollectiveMmaINS1_34MainloopSm90TmaGmmaWarpSpecializedILi7ENS5_IJNS4_1CILi1EEESB_SB_EEENS1_35KernelTmaWarpSpecializedCooperativeEEENS5_IJNSA_ILi256EEENSA_ILi128EEESG_EEEaNS5_IJlSB_lEEEaSI_NS4_8TiledMMAINS4_8MMA_AtomIJNS4_4SM904GMMA27MMA_64x128x32_S32S8S8_SS_TNEEEENS4_6LayoutINS5_IJNSA_ILi2EEESB_SB_EEENS5_IJSB_NSA_ILi0EEESS_EEEEENS5_IJNS4_10UnderscoreESV_SV_EEEEENS4_13SM90_TMA_LOADENS4_14ComposedLayoutINS4_7SwizzleILi3ELi4ELi3EEENS4_18smem_ptr_flag_bitsILi8EEENSP_INS5_IJNSA_ILi8EEESG_EEENS5_IJSG_SB_EEEEEEEvNS4_8identityESY_S18_vS19_EENS_8epilogue10collective6detail29Sm90TmaWarpSpecializedAdapterINS1C_15DefaultEpilogueIaSI_SI_NS1B_6thread17LinearCombinationIaLi1EiiLNS1G_9ScaleType4KindE0ELNS_15FloatRoundStyleE2EaEENS1_15EpilogueDefaultEEEEEvvEEEEvNT_6ParamsE)
        /*0020*/ 	.word	0x00000000
.L_19:


//--------------------- .nv.compat                --------------------------
	.section	.nv.compat,"",@"SHT_CUDA_COMPAT_INFO"
	.align	4
        /*0000*/ 	.byte	0x02, 0x09, 0x01, 0x00, 0x02, 0x02, 0x04, 0x00, 0x02, 0x05, 0x05, 0x00, 0x03, 0x07, 0x01, 0x01
        /*0010*/ 	.byte	0x02, 0x03, 0x01, 0x00, 0x02, 0x06, 0x01, 0x00, 0x04, 0x0b, 0x08, 0x00, 0x00, 0x00, 0x00, 0x00
        /*0020*/ 	.byte	0x00, 0x00, 0x00, 0x00


//--------------------- .nv.info._ZN7cutlass13device_kernelINS_4gemm6kernel13GemmUniversalIN4cute5tupleIJiiiiEEENS1_10collective13CollectiveMmaINS1_34MainloopSm90TmaGmmaWarpSpecializedILi7ENS5_IJNS4_1CILi1EEESB_SB_EEENS1_35KernelTmaWarpSpecializedCooperativeEEENS5_IJNSA_ILi256EEENSA_ILi128EEESG_EEEaNS5_IJlSB_lEEEaSI_NS4_8TiledMMAINS4_8MMA_AtomIJNS4_4SM904GMMA27MMA_64x128x32_S32S8S8_SS_TNEEEENS4_6LayoutINS5_IJNSA_ILi2EEESB_SB_EEENS5_IJSB_NSA_ILi0EEESS_EEEEENS5_IJNS4_10UnderscoreESV_SV_EEEEENS4_13SM90_TMA_LOADENS4_14ComposedLayoutINS4_7SwizzleILi3ELi4ELi3EEENS4_18smem_ptr_flag_bitsILi8EEENSP_INS5_IJNSA_ILi8EEESG_EEENS5_IJSG_SB_EEEEEEEvNS4_8identityESY_S18_vS19_EENS_8epilogue10collective6detail29Sm90TmaWarpSpecializedAdapterINS1C_15DefaultEpilogueIaSI_SI_NS1B_6thread17LinearCombinationIaLi1EiiLNS1G_9ScaleType4KindE0ELNS_15FloatRoundStyleE2EaEENS1_15EpilogueDefaultEEEEEvvEEEEvNT_6ParamsE --------------------------
	.section	.nv.info._ZN7cutlass13device_kernelINS_4gemm6kernel13GemmUniversalIN4cute5tupleIJiiiiEEENS1_10collective13CollectiveMmaINS1_34MainloopSm90TmaGmmaWarpSpecializedILi7ENS5_IJNS4_1CILi1EEESB_SB_EEENS1_35KernelTmaWarpSpecializedCooperativeEEENS5_IJNSA_ILi256EEENSA_ILi128EEESG_EEEaNS5_IJlSB_lEEEaSI_NS4_8TiledMMAINS4_8MMA_AtomIJNS4_4SM904GMMA27MMA_64x128x32_S32S8S8_SS_TNEEEENS4_6LayoutINS5_IJNSA_ILi2EEESB_SB_EEENS5_IJSB_NSA_ILi0EEESS_EEEEENS5_IJNS4_10UnderscoreESV_SV_EEEEENS4_13SM90_TMA_LOADENS4_14ComposedLayoutINS4_7SwizzleILi3ELi4ELi3EEENS4_18smem_ptr_flag_bitsILi8EEENSP_INS5_IJNSA_ILi8EEESG_EEENS5_IJSG_SB_EEEEEEEvNS4_8identityESY_S18_vS19_EENS_8epilogue10collective6detail29Sm90TmaWarpSpecializedAdapterINS1C_15DefaultEpilogueIaSI_SI_NS1B_6thread17LinearCombinationIaLi1EiiLNS1G_9ScaleType4KindE0ELNS_15FloatRoundStyleE2EaEENS1_15EpilogueDefaultEEEEEvvEEEEvNT_6ParamsE,"",@"SHT_CUDA_INFO"
	.sectionflags	@""
	.align	4


	//----- nvinfo : EIATTR_CUDA_API_VERSION
	.align		4
        /*0000*/ 	.byte	0x04, 0x37
        /*0002*/ 	.short	(.L_21 - .L_20)
.L_20:
        /*0004*/ 	.word	0x00000082


	//----- nvinfo : EIATTR_KPARAM_INFO
	.align		4
.L_21:
        /*0008*/ 	.byte	0x04, 0x17
        /*000a*/ 	.short	(.L_23 - .L_22)
.L_22:
        /*000c*/ 	.word	0x00000000
        /*0010*/ 	.short	0x0000
        /*0012*/ 	.short	0x0070
        /*0014*/ 	.byte	0x00, 0xf0, 0x01, 0x10


	//----- nvinfo : EIATTR_SPARSE_MMA_MASK
	.align		4
.L_23:
        /*0018*/ 	.byte	0x03, 0x50
        /*001a*/ 	.short	0x0000


	//----- nvinfo : EIATTR_MAXREG_COUNT
	.align		4
        /*001c*/ 	.byte	0x03, 0x1b
        /*001e*/ 	.short	0x00a8


	//----- nvinfo : EIATTR_NUM_BARRIERS
	.align		4
        /*0020*/ 	.byte	0x02, 0x4c
        /*0022*/ 	.byte	0x01
	.zero		1


	//----- nvinfo : EIATTR_EXTERNS
	.align		4
        /*0024*/ 	.byte	0x04, 0x0f
        /*0026*/ 	.short	(.L_25 - .L_24)


	//   ....[0]....
	.align		4
.L_24:
        /*0028*/ 	.word	index@(__assertfail)


	//----- nvinfo : EIATTR_MERCURY_ISA_VERSION
	.align		4
.L_25:
        /*002c*/ 	.byte	0x03, 0x5f
        /*002e*/ 	.short	0x0101


	//----- nvinfo : EIATTR_INT_WARP_WIDE_INSTR_OFFSETS
	.align		4
        /*0030*/ 	.byte	0x04, 0x31
        /*0032*/ 	.short	(.L_27 - .L_26)


	//   ....[0]....
.L_26:
        /*0034*/ 	.word	0x00000410


	//   ....[1]....
        /*0038*/ 	.word	0x00000440


	//   ....[2]....
        /*003c*/ 	.word	0x00000520


	//----- nvinfo : EIATTR_COOP_GROUP_MASK_REGIDS
	.align		4
.L_27:
        /*0040*/ 	.byte	0x04, 0x29
        /*0042*/ 	.short	(.L_29 - .L_28)


	//   ....[0]....
.L_28:
        /*0044*/ 	.word	0xffffffff


	//   ....[1]....
        /*0048*/ 	.word	0xffffffff


	//   ....[2]....
        /*004c*/ 	.word	0xffffffff


	//   ....[3]....
        /*0050*/ 	.word	0xffffffff


	//   ....[4]....
        /*0054*/ 	.word	0xffffffff


	//----- nvinfo : EIATTR_COOP_GROUP_INSTR_OFFSETS
	.align		4
.L_29:
        /*0058*/ 	.byte	0x04, 0x28
        /*005a*/ 	.short	(.L_31 - .L_30)


	//   ....[0]....
.L_30:
        /*005c*/ 	.word	0x00000060


	//   ....[1]....
        /*0060*/ 	.word	0x00000070


	//   ....[2]....
        /*0064*/ 	.word	0x00000130


	//   ....[3]....
        /*0068*/ 	.word	0x00000320


	//   ....[4]....
        /*006c*/ 	.word	0x00000fd0


	//----- nvinfo : EIATTR_REG_RECONFIG
	.align		4
.L_31:
        /*0070*/ 	.byte	0x01, 0x54
	.zero		2


	//----- nvinfo : EIATTR_SYSCALL_OFFSETS
	.align		4
        /*0074*/ 	.byte	0x04, 0x46
        /*0076*/ 	.short	(.L_33 - .L_32)


	//   ....[0]....
.L_32:
        /*0078*/ 	.word	0x000011a0


	//----- nvinfo : EIATTR_MBARRIER_INSTR_OFFSETS
	.align		4
.L_33:
        /*007c*/ 	.byte	0x04, 0x39
        /*007e*/ 	.short	(.L_35 - .L_34)


	//   ....[0]....
.L_34:
        /*0080*/ 	.word	0x00000230
        /*0084*/ 	.word	0x000000ff
        /*0088*/ 	.word	0x00000000
        /*008c*/ 	.short	0x0100
        /*008e*/ 	.byte	0x08
	.zero		1


	//   ....[1]....
        /*0090*/ 	.word	0x00000240
        /*0094*/ 	.word	0x000000ff
        /*0098*/ 	.word	0x00000038
        /*009c*/ 	.short	0x0100
        /*009e*/ 	.byte	0x08
	.zero		1


	//   ....[2]....
        /*00a0*/ 	.word	0x00000250
        /*00a4*/ 	.word	0x000000ff
        /*00a8*/ 	.word	0x00000008
        /*00ac*/ 	.short	0x0100
        /*00ae*/ 	.byte	0x08
	.zero		1


	//   ....[3]....
        /*00b0*/ 	.word	0x00000260
        /*00b4*/ 	.word	0x000000ff
        /*00b8*/ 	.word	0x00000040
        /*00bc*/ 	.short	0x0100
        /*00be*/ 	.byte	0x08
	.zero		1


	//   ....[4]....
        /*00c0*/ 	.word	0x00000270
        /*00c4*/ 	.word	0x000000ff
        /*00c8*/ 	.word	0x00000010
        /*00cc*/ 	.short	0x0100
        /*00ce*/ 	.byte	0x08
	.zero		1


	//   ....[5]....
        /*00d0*/ 	.word	0x00000280
        /*00d4*/ 	.word	0x000000ff
        /*00d8*/ 	.word	0x00000048
        /*00dc*/ 	.short	0x0100
        /*00de*/ 	.byte	0x08
	.zero		1


	//   ....[6]....
        /*00e0*/ 	.word	0x00000290
        /*00e4*/ 	.word	0x000000ff
        /*00e8*/ 	.word	0x00000018
        /*00ec*/ 	.short	0x0100
        /*00ee*/ 	.byte	0x08
	.zero		1


	//   ....[7]....
        /*00f0*/ 	.word	0x000002a0
        /*00f4*/ 	.word	0x000000ff
        /*00f8*/ 	.word	0x00000050
        /*00fc*/ 	.short	0x0100
        /*00fe*/ 	.byte	0x08
	.zero		1


	//   ....[8]....
        /*0100*/ 	.word	0x000002b0
        /*0104*/ 	.word	0x000000ff
        /*0108*/ 	.word	0x00000020
        /*010c*/ 	.short	0x0100
        /*010e*/ 	.byte	0x08
	.zero		1


	//   ....[9]....
        /*0110*/ 	.word	0x000002c0
        /*0114*/ 	.word	0x000000ff
        /*0118*/ 	.word	0x00000058
        /*011c*/ 	.short	0x0100
        /*011e*/ 	.byte	0x08
	.zero		1


	//   ....[10]....
        /*0120*/ 	.word	0x000002d0
        /*0124*/ 	.word	0x000000ff
        /*0128*/ 	.word	0x00000028
        /*012c*/ 	.short	0x0100
        /*012e*/ 	.byte	0x08
	.zero		1


	//   ....[11]....
        /*0130*/ 	.word	0x000002e0
        /*0134*/ 	.word	0x000000ff
        /*0138*/ 	.word	0x00000060
        /*013c*/ 	.short	0x0100
        /*013e*/ 	.byte	0x08
	.zero		1


	//   ....[12]....
        /*0140*/ 	.word	0x000002f0
        /*0144*/ 	.word	0x000000ff
        /*0148*/ 	.word	0x00000030
        /*014c*/ 	.short	0x0100
        /*014e*/ 	.byte	0x08
	.zero		1


	//   ....[13]....
        /*0150*/ 	.word	0x00000300
        /*0154*/ 	.word	0x000000ff
        /*0158*/ 	.word	0x00000068
        /*015c*/ 	.short	0x0100
        /*015e*/ 	.byte	0x08
	.zero		1


	//   ....[14]....
        /*0160*/ 	.word	0x00000590
        /*0164*/ 	.word	0x000000ff
        /*0168*/ 	.word	0x00000080
        /*016c*/ 	.short	0x0100
        /*016e*/ 	.byte	0x06
	.zero		1


	//   ....[15]....
        /*0170*/ 	.word	0x000005f0
        /*0174*/ 	.word	0x000000ff
        /*0178*/ 	.word	0x00000088
        /*017c*/ 	.short	0x0100
        /*017e*/ 	.byte	0x06
	.zero		1


	//   ....[16]....
        /*0180*/ 	.word	0x00001270
        /*0184*/ 	.word	0x00000003
        /*0188*/ 	.word	0x00000000
        /*018c*/ 	.short	0x010a
        /*018e*/ 	.byte	0x3f
	.zero		1


	//   ....[17]....
        /*0190*/ 	.word	0x000012b0
        /*0194*/ 	.word	0x00000003
        /*0198*/ 	.word	0x00000000
        /*019c*/ 	.short	0x010a
        /*019e*/ 	.byte	0x3f
	.zero		1


	//   ....[18]....
        /*01a0*/ 	.word	0x000017b0
        /*01a4*/ 	.word	0x00000005
        /*01a8*/ 	.word	0x00000000
        /*01ac*/ 	.short	0x010a
        /*01ae*/ 	.byte	0x3f
	.zero		1


	//   ....[19]....
        /*01b0*/ 	.word	0x000017f0
        /*01b4*/ 	.word	0x00000005
        /*01b8*/ 	.word	0x00000000
        /*01bc*/ 	.short	0x010a
        /*01be*/ 	.byte	0x3f
	.zero		1


	//   ....[20]....
        /*01c0*/ 	.word	0x00001b90
        /*01c4*/ 	.word	0x00000004
        /*01c8*/ 	.word	0x00000000
        /*01cc*/ 	.short	0x0101
        /*01ce*/ 	.byte	0x3f
	.zero		1


	//   ....[21]....
        /*01d0*/ 	.word	0x00001d90
        /*01d4*/ 	.word	0x00000000
        /*01d8*/ 	.word	0x00000000
        /*01dc*/ 	.short	0x0101
        /*01de*/ 	.byte	0x3f
	.zero		1


	//   ....[22]....
        /*01e0*/ 	.word	0x00009480
        /*01e4*/ 	.word	0x0000000e
        /*01e8*/ 	.word	0x00000038
        /*01ec*/ 	.short	0x010a
        /*01ee*/ 	.byte	0x3f
	.zero		1


	//   ....[23]....
        /*01f0*/ 	.word	0x00009860
        /*01f4*/ 	.word	0x00000006
        /*01f8*/ 	.word	0x00000088
        /*01fc*/ 	.short	0x0101
        /*01fe*/ 	.byte	0x3f
	.zero		1


	//   ....[24]....
        /*0200*/ 	.word	0x00009f50
        /*0204*/ 	.word	0x00000007
        /*0208*/ 	.word	0x00000000
        /*020c*/ 	.short	0x010a
        /*020e*/ 	.byte	0x3f
	.zero		1


	//   ....[25]....
        /*0210*/ 	.word	0x00009fd0
        /*0214*/ 	.word	0x00000009
        /*0218*/ 	.word	0x00000000
        /*021c*/ 	.short	0x010a
        /*021e*/ 	.byte	0x3f
	.zero		1


	//   ....[26]....
        /*0220*/ 	.word	0x0000a060
        /*0224*/ 	.word	0x00000006
        /*0228*/ 	.word	0x00000000
        /*022c*/ 	.short	0x010a
        /*022e*/ 	.byte	0x3f
	.zero		1


	//   ....[27]....
        /*0230*/ 	.word	0x0000a0f0
        /*0234*/ 	.word	0x00000009
        /*0238*/ 	.word	0x00000000
        /*023c*/ 	.short	0x010a
        /*023e*/ 	.byte	0x3f
	.zero		1


	//   ....[28]....
        /*0240*/ 	.word	0x0000a180
        /*0244*/ 	.word	0x00000006
        /*0248*/ 	.word	0x00000000
        /*024c*/ 	.short	0x010a
        /*024e*/ 	.byte	0x3f
	.zero		1


	//   ....[29]....
        /*0250*/ 	.word	0x0000a210
        /*0254*/ 	.word	0x00000009
        /*0258*/ 	.word	0x00000000
        /*025c*/ 	.short	0x010a
        /*025e*/ 	.byte	0x3f
	.zero		1


	//   ....[30]....
        /*0260*/ 	.word	0x0000a2a0
        /*0264*/ 	.word	0x00000003
        /*0268*/ 	.word	0x00000000
        /*026c*/ 	.short	0x010a
        /*026e*/ 	.byte	0x3f
	.zero		1


	//   ....[31]....
        /*0270*/ 	.word	0x0000a300
        /*0274*/ 	.word	0x00000003
        /*0278*/ 	.word	0x00000000
        /*027c*/ 	.short	0x010a
        /*027e*/ 	.byte	0x3f
	.zero		1


	//   ....[32]....
        /*0280*/ 	.word	0x0000a350
        /*0284*/ 	.word	0x00000005
        /*0288*/ 	.word	0x00000000
        /*028c*/ 	.short	0x010a
        /*028e*/ 	.byte	0x3f
	.zero		1


	//   ....[33]....
        /*0290*/ 	.word	0x0000a420
        /*0294*/ 	.word	0x0000000e
        /*0298*/ 	.word	0x00000038
        /*029c*/ 	.short	0x010a
        /*029e*/ 	.byte	0x3f
	.zero		1


	//   ....[34]....
        /*02a0*/ 	.word	0x0000a4f0
        /*02a4*/ 	.word	0x00000007
        /*02a8*/ 	.word	0x00000000
        /*02ac*/ 	.short	0x010a
        /*02ae*/ 	.byte	0x3f
	.zero		1


	//   ....[35]....
        /*02b0*/ 	.word	0x0000a540
        /*02b4*/ 	.word	0x00000009
        /*02b8*/ 	.word	0x00000000
        /*02bc*/ 	.short	0x010a
        /*02be*/ 	.byte	0x3f
	.zero		1


	//   ....[36]....
        /*02c0*/ 	.word	0x0000a590
        /*02c4*/ 	.word	0x00000006
        /*02c8*/ 	.word	0x00000000
        /*02cc*/ 	.short	0x010a
        /*02ce*/ 	.byte	0x3f
	.zero		1


	//   ....[37]....
        /*02d0*/ 	.word	0x0000a5e0
        /*02d4*/ 	.word	0x00000009
        /*02d8*/ 	.word	0x00000000
        /*02dc*/ 	.short	0x010a
        /*02de*/ 	.byte	0x3f
	.zero		1


	//   ....[38]....
        /*02e0*/ 	.word	0x0000a630
        /*02e4*/ 	.word	0x00000006
        /*02e8*/ 	.word	0x00000000
        /*02ec*/ 	.short	0x010a
        /*02ee*/ 	.byte	0x3f
	.zero		1


	//   ....[39]....
        /*02f0*/ 	.word	0x0000a680
        /*02f4*/ 	.word	0x00000009
        /*02f8*/ 	.word	0x00000000
        /*02fc*/ 	.short	0x010a
        /*02fe*/ 	.byte	0x3f
	.zero		1


	//----- nvinfo : EIATTR_NUM_MBARRIERS
	.align		4
.L_35:
        /*0300*/ 	.byte	0x03, 0x38
        /*0302*/ 	.short	0x0010


	//----- nvinfo : EIATTR_EXIT_INSTR_OFFSETS
	.align		4
        /*0304*/ 	.byte	0x04, 0x1c
        /*0306*/ 	.short	(.L_37 - .L_36)


	//   ....[0]....
.L_36:
        /*0308*/ 	.word	0x00000640


	//   ....[1]....
        /*030c*/ 	.word	0x00000f10


	//   ....[2]....
        /*0310*/ 	.word	0x00008af0


	//   ....[3]....
        /*0314*/ 	.word	0x00009120


	//   ....[4]....
        /*0318*/ 	.word	0x0000a2f0


	//----- nvinfo : EIATTR_MAX_THREADS
	.align		4
.L_37:
        /*031c*/ 	.byte	0x04, 0x05
        /*031e*/ 	.short	(.L_39 - .L_38)
.L_38:
        /*0320*/ 	.word	0x00000180
        /*0324*/ 	.word	0x00000001
        /*0328*/ 	.word	0x00000001


	//----- nvinfo : EIATTR_CRS_STACK_SIZE
	.align		4
.L_39:
        /*032c*/ 	.byte	0x04, 0x1e
        /*032e*/ 	.short	(.L_41 - .L_40)
.L_40:
        /*0330*/ 	.word	0x00000000


	//----- nvinfo : EIATTR_CBANK_PARAM_SIZE
	.align		4
.L_41:
        /*0334*/ 	.byte	0x03, 0x19
        /*0336*/ 	.short	0x0470


	//----- nvinfo : EIATTR_PARAM_CBANK
	.align		4
        /*0338*/ 	.byte	0x04, 0x0a
        /*033a*/ 	.short	(.L_43 - .L_42)
	.align		4
.L_42:
        /*033c*/ 	.word	index@(.nv.constant0._ZN7cutlass13device_kernelINS_4gemm6kernel13GemmUniversalIN4cute5tupleIJiiiiEEENS1_10collective13CollectiveMmaINS1_34MainloopSm90TmaGmmaWarpSpecializedILi7ENS5_IJNS4_1CILi1EEESB_SB_EEENS1_35KernelTmaWarpSpecializedCooperativeEEENS5_IJNSA_ILi256EEENSA_ILi128EEESG_EEEaNS5_IJlSB_lEEEaSI_NS4_8TiledMMAINS4_8MMA_AtomIJNS4_4SM904GMMA27MMA_64x128x32_S32S8S8_SS_TNEEEENS4_6LayoutINS5_IJNSA_ILi2EEESB_SB_EEENS5_IJSB_NSA_ILi0EEESS_EEEEENS5_IJNS4_10UnderscoreESV_SV_EEEEENS4_13SM90_TMA_LOADENS4_14ComposedLayoutINS4_7SwizzleILi3ELi4ELi3EEENS4_18smem_ptr_flag_bitsILi8EEENSP_INS5_IJNSA_ILi8EEESG_EEENS5_IJSG_SB_EEEEEEEvNS4_8identityESY_S18_vS19_EENS_8epilogue10collective6detail29Sm90TmaWarpSpecializedAdapterINS1C_15DefaultEpilogueIaSI_SI_NS1B_6thread17LinearCombinationIaLi1EiiLNS1G_9ScaleType4KindE0ELNS_15FloatRoundStyleE2EaEENS1_15EpilogueDefaultEEEEEvvEEEEvNT_6ParamsE)
        /*0340*/ 	.short	0x0210
        /*0342*/ 	.short	0x0470


	//----- nvinfo : EIATTR_SW_WAR
	.align		4
.L_43:
        /*0344*/ 	.byte	0x04, 0x36
        /*0346*/ 	.short	(.L_45 - .L_44)
.L_44:
        /*0348*/ 	.word	0x00000008
.L_45:


//--------------------- .nv.callgraph             --------------------------
	.section	.nv.callgraph,"",@"SHT_CUDA_CALLGRAPH"
	.align	4
	.sectionentsize	8
	.align		4
        /*0000*/ 	.word	0x00000000
	.align		4
        /*0004*/ 	.word	0xffffffff
	.align		4
        /*0008*/ 	.word	index@(_ZN7cutlass13device_kernelINS_4gemm6kernel13GemmUniversalIN4cute5tupleIJiiiiEEENS1_10collective13CollectiveMmaINS1_34MainloopSm90TmaGmmaWarpSpecializedILi7ENS5_IJNS4_1CILi1EEESB_SB_EEENS1_35KernelTmaWarpSpecializedCooperativeEEENS5_IJNSA_ILi256EEENSA_ILi128EEESG_EEEaNS5_IJlSB_lEEEaSI_NS4_8TiledMMAINS4_8MMA_AtomIJNS4_4SM904GMMA27MMA_64x128x32_S32S8S8_SS_TNEEEENS4_6LayoutINS5_IJNSA_ILi2EEESB_SB_EEENS5_IJSB_NSA_ILi0EEESS_EEEEENS5_IJNS4_10UnderscoreESV_SV_EEEEENS4_13SM90_TMA_LOADENS4_14ComposedLayoutINS4_7SwizzleILi3ELi4ELi3EEENS4_18smem_ptr_flag_bitsILi8EEENSP_INS5_IJNSA_ILi8EEESG_EEENS5_IJSG_SB_EEEEEEEvNS4_8identityESY_S18_vS19_EENS_8epilogue10collective6detail29Sm90TmaWarpSpecializedAdapterINS1C_15DefaultEpilogueIaSI_SI_NS1B_6thread17LinearCombinationIaLi1EiiLNS1G_9ScaleType4KindE0ELNS_15FloatRoundStyleE2EaEENS1_15EpilogueDefaultEEEEEvvEEEEvNT_6ParamsE)
	.align		4
        /*000c*/ 	.word	index@(__assertfail)
	.align		4
        /*0010*/ 	.word	0x00000000
	.align		4
        /*0014*/ 	.word	0xfffffffe
	.align		4
        /*0018*/ 	.word	0x00000000
	.align		4
        /*001c*/ 	.word	0xfffffffd
	.align		4
        /*0020*/ 	.word	0x00000000
	.align		4
        /*0024*/ 	.word	0xfffffffc


//--------------------- .nv.constant4             --------------------------
	.section	.nv.constant4,"a",@progbits
	.align	8
	.align		8
.nv.constant4:
        /*0000*/ 	.dword	__assertfail
	.align		8
        /*0008*/ 	.dword	__unnamed_1
	.align		8
        /*0010*/ 	.dword	_ZN40_INTERNAL_067179d0_4_k_cu_df50f587_309334cuda3std3__45__cpo5beginE
	.align		8
        /*0018*/ 	.dword	_ZN40_INTERNAL_067179d0_4_k_cu_df50f587_309334cuda3std3__45__cpo3endE
	.align		8
        /*0020*/ 	.dword	_ZN40_INTERNAL_067179d0_4_k_cu_df50f587_309334cuda3std3__45__cpo6cbeginE
	.align		8
        /*0028*/ 	.dword	_ZN40_INTERNAL_067179d0_4_k_cu_df50f587_309334cuda3std3__45__cpo4cendE
	.align		8
        /*0030*/ 	.dword	_ZN40_INTERNAL_067179d0_4_k_cu_df50f587_309334cuda3std3__442_GLOBAL__N__067179d0_4_k_cu_df50f587_309336ignoreE
	.align		8
        /*0038*/ 	.dword	_ZN40_INTERNAL_067179d0_4_k_cu_df50f587_309334cuda3std3__419piecewise_constructE
	.align		8
        /*0040*/ 	.dword	_ZN40_INTERNAL_067179d0_4_k_cu_df50f587_309334cuda3std3__48in_placeE
	.align		8
        /*0048*/ 	.dword	_ZN40_INTERNAL_067179d0_4_k_cu_df50f587_309334cuda3std6ranges3__45__cpo4swapE
	.align		8
        /*0050*/ 	.dword	_ZN40_INTERNAL_067179d0_4_k_cu_df50f587_309334cuda3std6ranges3__45__cpo9iter_moveE
	.align		8
        /*0058*/ 	.dword	_ZN40_INTERNAL_067179d0_4_k_cu_df50f587_309334cute7productE
	.align		8
        /*0060*/ 	.dword	_ZN40_INTERNAL_067179d0_4_k_cu_df50f587_309334cute1_E
	.align		8
        /*0068*/ 	.dword	$str$22
	.align		8
        /*0070*/ 	.dword	$str$23


//--------------------- .text._ZN7cutlass13device_kernelINS_4gemm6kernel13GemmUniversalIN4cute5tupleIJiiiiEEENS1_10collective13CollectiveMmaINS1_34MainloopSm90TmaGmmaWarpSpecializedILi7ENS5_IJNS4_1CILi1EEESB_SB_EEENS1_35KernelTmaWarpSpecializedCooperativeEEENS5_IJNSA_ILi256EEENSA_ILi128EEESG_EEEaNS5_IJlSB_lEEEaSI_NS4_8TiledMMAINS4_8MMA_AtomIJNS4_4SM904GMMA27MMA_64x128x32_S32S8S8_SS_TNEEEENS4_6LayoutINS5_IJNSA_ILi2EEESB_SB_EEENS5_IJSB_NSA_ILi0EEESS_EEEEENS5_IJNS4_10UnderscoreESV_SV_EEEEENS4_13SM90_TMA_LOADENS4_14ComposedLayoutINS4_7SwizzleILi3ELi4ELi3EEENS4_18smem_ptr_flag_bitsILi8EEENSP_INS5_IJNSA_ILi8EEESG_EEENS5_IJSG_SB_EEEEEEEvNS4_8identityESY_S18_vS19_EENS_8epilogue10collective6detail29Sm90TmaWarpSpecializedAdapterINS1C_15DefaultEpilogueIaSI_SI_NS1B_6thread17LinearCombinationIaLi1EiiLNS1G_9ScaleType4KindE0ELNS_15FloatRoundStyleE2EaEENS1_15EpilogueDefaultEEEEEvvEEEEvNT_6ParamsE --------------------------
	.section	.text._ZN7cutlass13device_kernelINS_4gemm6kernel13GemmUniversalIN4cute5tupleIJiiiiEEENS1_10collective13CollectiveMmaINS1_34MainloopSm90TmaGmmaWarpSpecializedILi7ENS5_IJNS4_1CILi1EEESB_SB_EEENS1_35KernelTmaWarpSpecializedCooperativeEEENS5_IJNSA_ILi256EEENSA_ILi128EEESG_EEEaNS5_IJlSB_lEEEaSI_NS4_8TiledMMAINS4_8MMA_AtomIJNS4_4SM904GMMA27MMA_64x128x32_S32S8S8_SS_TNEEEENS4_6LayoutINS5_IJNSA_ILi2EEESB_SB_EEENS5_IJSB_NSA_ILi0EEESS_EEEEENS5_IJNS4_10UnderscoreESV_SV_EEEEENS4_13SM90_TMA_LOADENS4_14ComposedLayoutINS4_7SwizzleILi3ELi4ELi3EEENS4_18smem_ptr_flag_bitsILi8EEENSP_INS5_IJNSA_ILi8EEESG_EEENS5_IJSG_SB_EEEEEEEvNS4_8identityESY_S18_vS19_EENS_8epilogue10collective6detail29Sm90TmaWarpSpecializedAdapterINS1C_15DefaultEpilogueIaSI_SI_NS1B_6thread17LinearCombinationIaLi1EiiLNS1G_9ScaleType4KindE0ELNS_15FloatRoundStyleE2EaEENS1_15EpilogueDefaultEEEEEvvEEEEvNT_6ParamsE,"ax",@progbits
	.align	128
.text._ZN7cutlass13device_kernelINS_4gemm6kernel13GemmUniversalIN4cute5tupleIJiiiiEEENS1_10collective13CollectiveMmaINS1_34MainloopSm90TmaGmmaWarpSpecializedILi7ENS5_IJNS4_1CILi1EEESB_SB_EEENS1_35KernelTmaWarpSpecializedCooperativeEEENS5_IJNSA_ILi256EEENSA_ILi128EEESG_EEEaNS5_IJlSB_lEEEaSI_NS4_8TiledMMAINS4_8MMA_AtomIJNS4_4SM904GMMA27MMA_64x128x32_S32S8S8_SS_TNEEEENS4_6LayoutINS5_IJNSA_ILi2EEESB_SB_EEENS5_IJSB_NSA_ILi0EEESS_EEEEENS5_IJNS4_10UnderscoreESV_SV_EEEEENS4_13SM90_TMA_LOADENS4_14ComposedLayoutINS4_7SwizzleILi3ELi4ELi3EEENS4_18smem_ptr_flag_bitsILi8EEENSP_INS5_IJNSA_ILi8EEESG_EEENS5_IJSG_SB_EEEEEEEvNS4_8identityESY_S18_vS19_EENS_8epilogue10collective6detail29Sm90TmaWarpSpecializedAdapterINS1C_15DefaultEpilogueIaSI_SI_NS1B_6thread17LinearCombinationIaLi1EiiLNS1G_9ScaleType4KindE0ELNS_15FloatRoundStyleE2EaEENS1_15EpilogueDefaultEEEEEvvEEEEvNT_6ParamsE:
        .type           _ZN7cutlass13device_kernelINS_4gemm6kernel13GemmUniversalIN4cute5tupleIJiiiiEEENS1_10collective13CollectiveMmaINS1_34MainloopSm90TmaGmmaWarpSpecializedILi7ENS5_IJNS4_1CILi1EEESB_SB_EEENS1_35KernelTmaWarpSpecializedCooperativeEEENS5_IJNSA_ILi256EEENSA_ILi128EEESG_EEEaNS5_IJlSB_lEEEaSI_NS4_8TiledMMAINS4_8MMA_AtomIJNS4_4SM904GMMA27MMA_64x128x32_S32S8S8_SS_TNEEEENS4_6LayoutINS5_IJNSA_ILi2EEESB_SB_EEENS5_IJSB_NSA_ILi0EEESS_EEEEENS5_IJNS4_10UnderscoreESV_SV_EEEEENS4_13SM90_TMA_LOADENS4_14ComposedLayoutINS4_7SwizzleILi3ELi4ELi3EEENS4_18smem_ptr_flag_bitsILi8EEENSP_INS5_IJNSA_ILi8EEESG_EEENS5_IJSG_SB_EEEEEEEvNS4_8identityESY_S18_vS19_EENS_8epilogue10collective6detail29Sm90TmaWarpSpecializedAdapterINS1C_15DefaultEpilogueIaSI_SI_NS1B_6thread17LinearCombinationIaLi1EiiLNS1G_9ScaleType4KindE0ELNS_15FloatRoundStyleE2EaEENS1_15EpilogueDefaultEEEEEvvEEEEvNT_6ParamsE,@function
        .size           _ZN7cutlass13device_kernelINS_4gemm6kernel13GemmUniversalIN4cute5tupleIJiiiiEEENS1_10collective13CollectiveMmaINS1_34MainloopSm90TmaGmmaWarpSpecializedILi7ENS5_IJNS4_1CILi1EEESB_SB_EEENS1_35KernelTmaWarpSpecializedCooperativeEEENS5_IJNSA_ILi256EEENSA_ILi128EEESG_EEEaNS5_IJlSB_lEEEaSI_NS4_8TiledMMAINS4_8MMA_AtomIJNS4_4SM904GMMA27MMA_64x128x32_S32S8S8_SS_TNEEEENS4_6LayoutINS5_IJNSA_ILi2EEESB_SB_EEENS5_IJSB_NSA_ILi0EEESS_EEEEENS5_IJNS4_10UnderscoreESV_SV_EEEEENS4_13SM90_TMA_LOADENS4_14ComposedLayoutINS4_7SwizzleILi3ELi4ELi3EEENS4_18smem_ptr_flag_bitsILi8EEENSP_INS5_IJNSA_ILi8EEESG_EEENS5_IJSG_SB_EEEEEEEvNS4_8identityESY_S18_vS19_EENS_8epilogue10collective6detail29Sm90TmaWarpSpecializedAdapterINS1C_15DefaultEpilogueIaSI_SI_NS1B_6thread17LinearCombinationIaLi1EiiLNS1G_9ScaleType4KindE0ELNS_15FloatRoundStyleE2EaEENS1_15EpilogueDefaultEEEEEvvEEEEvNT_6ParamsE,(.L_x_332 - _ZN7cutlass13device_kernelINS_4gemm6kernel13GemmUniversalIN4cute5tupleIJiiiiEEENS1_10collective13CollectiveMmaINS1_34MainloopSm90TmaGmmaWarpSpecializedILi7ENS5_IJNS4_1CILi1EEESB_SB_EEENS1_35KernelTmaWarpSpecializedCooperativeEEENS5_IJNSA_ILi256EEENSA_ILi128EEESG_EEEaNS5_IJlSB_lEEEaSI_NS4_8TiledMMAINS4_8MMA_AtomIJNS4_4SM904GMMA27MMA_64x128x32_S32S8S8_SS_TNEEEENS4_6LayoutINS5_IJNSA_ILi2EEESB_SB_EEENS5_IJSB_NSA_ILi0EEESS_EEEEENS5_IJNS4_10UnderscoreESV_SV_EEEEENS4_13SM90_TMA_LOADENS4_14ComposedLayoutINS4_7SwizzleILi3ELi4ELi3EEENS4_18smem_ptr_flag_bitsILi8EEENSP_INS5_IJNSA_ILi8EEESG_EEENS5_IJSG_SB_EEEEEEEvNS4_8identityESY_S18_vS19_EENS_8epilogue10collective6detail29Sm90TmaWarpSpecializedAdapterINS1C_15DefaultEpilogueIaSI_SI_NS1B_6thread17LinearCombinationIaLi1EiiLNS1G_9ScaleType4KindE0ELNS_15FloatRoundStyleE2EaEENS1_15EpilogueDefaultEEEEEvvEEEEvNT_6ParamsE)
        .other          _ZN7cutlass13device_kernelINS_4gemm6kernel13GemmUniversalIN4cute5tupleIJiiiiEEENS1_10collective13CollectiveMmaINS1_34MainloopSm90TmaGmmaWarpSpecializedILi7ENS5_IJNS4_1CILi1EEESB_SB_EEENS1_35KernelTmaWarpSpecializedCooperativeEEENS5_IJNSA_ILi256EEENSA_ILi128EEESG_EEEaNS5_IJlSB_lEEEaSI_NS4_8TiledMMAINS4_8MMA_AtomIJNS4_4SM904GMMA27MMA_64x128x32_S32S8S8_SS_TNEEEENS4_6LayoutINS5_IJNSA_ILi2EEESB_SB_EEENS5_IJSB_NSA_ILi0EEESS_EEEEENS5_IJNS4_10UnderscoreESV_SV_EEEEENS4_13SM90_TMA_LOADENS4_14ComposedLayoutINS4_7SwizzleILi3ELi4ELi3EEENS4_18smem_ptr_flag_bitsILi8EEENSP_INS5_IJNSA_ILi8EEESG_EEENS5_IJSG_SB_EEEEEEEvNS4_8identityESY_S18_vS19_EENS_8epilogue10collective6detail29Sm90TmaWarpSpecializedAdapterINS1C_15DefaultEpilogueIaSI_SI_NS1B_6thread17LinearCombinationIaLi1EiiLNS1G_9ScaleType4KindE0ELNS_15FloatRoundStyleE2EaEENS1_15EpilogueDefaultEEEEEvvEEEEvNT_6ParamsE,@"STO_CUDA_ENTRY STV_DEFAULT"
_ZN7cutlass13device_kernelINS_4gemm6kernel13GemmUniversalIN4cute5tupleIJiiiiEEENS1_10collective13CollectiveMmaINS1_34MainloopSm90TmaGmmaWarpSpecializedILi7ENS5_IJNS4_1CILi1EEESB_SB_EEENS1_35KernelTmaWarpSpecializedCooperativeEEENS5_IJNSA_ILi256EEENSA_ILi128EEESG_EEEaNS5_IJlSB_lEEEaSI_NS4_8TiledMMAINS4_8MMA_AtomIJNS4_4SM904GMMA27MMA_64x128x32_S32S8S8_SS_TNEEEENS4_6LayoutINS5_IJNSA_ILi2EEESB_SB_EEENS5_IJSB_NSA_ILi0EEESS_EEEEENS5_IJNS4_10UnderscoreESV_SV_EEEEENS4_13SM90_TMA_LOADENS4_14ComposedLayoutINS4_7SwizzleILi3ELi4ELi3EEENS4_18smem_ptr_flag_bitsILi8EEENSP_INS5_IJNSA_ILi8EEESG_EEENS5_IJSG_SB_EEEEEEEvNS4_8identityESY_S18_vS19_EENS_8epilogue10collective6detail29Sm90TmaWarpSpecializedAdapterINS1C_15DefaultEpilogueIaSI_SI_NS1B_6thread17LinearCombinationIaLi1EiiLNS1G_9ScaleType4KindE0ELNS_15FloatRoundStyleE2EaEENS1_15EpilogueDefaultEEEEEvvEEEEvNT_6ParamsE:
[----:B------:R-:W0:Y:S01]  /*0000*/  LDC R1, c[0x0][0x28] ;  /* 0x00000a00ff017b82 */ /* 0x000e220000000800 */
[----:B------:R-:W1:Y:S01]  /*0010*/  S2R R18, SR_TID.X ;  /* 0x0000000000127919 */ /* 0x000e620000002100 */
[----:B------:R-:W-:Y:S01]  /*0020*/  ELECT P0, URZ, PT ;  /* 0x00000000003f782f */ /* 0x000fe20003800000 */
[----:B------:R-:W-:Y:S01]  /*0030*/  BSSY B0, `(.L_x_0) ;  /* 0x000000f000007945 */ /* 0x000fe20003800000 */
[--C-:B-1----:R-:W-:Y:S02]  /*0040*/  SHF.R.U32.HI R0, RZ, 0x5, R18.reuse ;  /* 0x00000005ff007819 */ /* 0x102fe40000011612 */
[----:B------:R-:W-:-:S03]  /*0050*/  SHF.R.U32.HI R2, RZ, 0x7, R18 ;  /* 0x00000007ff027819 */ /* 0x000fc60000011612 */
[----:B------:R-:W1:Y:S04]  /*0060*/  SHFL.IDX PT, R5, R0, RZ, 0x1f ;  /* 0x00001fff00057589 */ /* 0x000e6800000e0000 */
[----:B------:R2:W3:Y:S01]  /*0070*/  SHFL.IDX PT, R8, R2, RZ, 0x1f ;  /* 0x00001fff02087589 */ /* 0x0004e200000e0000 */
[----:B-1----:R-:W-:-:S13]  /*0080*/  ISETP.NE.OR P0, PT, R5, RZ, !P0 ;  /* 0x000000ff0500720c */ /* 0x002fda0004705670 */
[----:B0-23--:R-:W-:Y:S05]  /*0090*/  @P0 BRA `(.L_x_1) ;  /* 0x0000000000200947 */ /* 0x00dfea0003800000 */
[----:B------:R-:W-:Y:S02]  /*00a0*/  ULDC.64 UR4, c[0x0][0x198] ;  /* 0x0000660000047ab9 */ /* 0x000fe40000000a00 */
[----:B------:R-:W-:Y:S02]  /*00b0*/  UIADD3 UR6, UP0, UR4, 0xf0, URZ ;  /* 0x000000f004067890 */ /* 0x000fe4000ff1e03f */
[----:B------:R-:W-:Y:S02]  /*00c0*/  UIADD3 UR4, UP1, UR4, 0x1f0, URZ ;  /* 0x000001f004047890 */ /* 0x000fe4000ff3e03f */
[----:B------:R-:W-:Y:S02]  /*00d0*/  UIADD3.X UR7, URZ, UR5, URZ, UP0, !UPT ;  /* 0x000000053f077290 */ /* 0x000fe400087fe43f */
[----:B------:R-:W-:-:S07]  /*00e0*/  UIADD3.X UR5, URZ, UR5, URZ, UP1, !UPT ;  /* 0x000000053f057290 */ /* 0x000fce0008ffe43f */
[----:B------:R0:W-:Y:S02]  /*00f0*/  UTMACCTL.PF [UR6] ;  /* 0x00000000060079b9 */ /* 0x0001e40008040000 */
[----:B------:R0:W-:Y:S02]  /*0100*/  UTMACCTL.PF [UR4] ;  /* 0x00000000040079b9 */ /* 0x0001e40008040000 */
[----:B0-----:R-:W-:Y:S01]  /*0110*/  NOP ;  /* 0x0000000000007918 */ /* 0x001fe20000000000 */
.L_x_1:
[----:B------:R-:W-:Y:S05]  /*0120*/  BSYNC B0 ;  /* 0x0000000000007941 */ /* 0x000fea0003800000 */
.L_x_0:
[----:B------:R-:W0:Y:S02]  /*0130*/  SHFL.IDX PT, R2, R0, RZ, 0x1f ;  /* 0x00001fff00027589 */ /* 0x000e2400000e0000 */
[----:B0-----:R-:W-:-:S13]  /*0140*/  ISETP.NE.AND P0, PT, R2, RZ, PT ;  /* 0x000000ff0200720c */ /* 0x001fda0003f05270 */
[----:B------:R-:W-:Y:S05]  /*0150*/  @P0 BRA `(.L_x_2) ;  /* 0x0000000000700947 */ /* 0x000fea0003800000 */
[----:B------:R-:W0:Y:S01]  /*0160*/  S2UR UR8, SR_CgaCtaId ;  /* 0x00000000000879c3 */ /* 0x000e220000008800 */
[----:B------:R-:W-:Y:S01]  /*0170*/  UMOV UR4, 0x400 ;  /* 0x0000040000047882 */ /* 0x000fe20000000000 */
[----:B------:R-:W-:Y:S01]  /*0180*/  UMOV UR5, 0x1 ;  /* 0x0000000100057882 */ /* 0x000fe20000000000 */
[----:B------:R-:W-:Y:S01]  /*0190*/  UMOV UR6, 0x100 ;  /* 0x0000010000067882 */ /* 0x000fe20000000000 */
[----:B------:R-:W-:Y:S01]  /*01a0*/  ELECT P0, URZ, PT ;  /* 0x00000000003f782f */ /* 0x000fe20003800000 */
[----:B------:R-:W-:-:S04]  /*01b0*/  UIADD3 UR6, -UR6, 0x100000, URZ ;  /* 0x0010000006067890 */ /* 0x000fc8000fffe13f */
[----:B------:R-:W-:Y:S02]  /*01c0*/  USHF.L.U32 UR7, UR6, 0xb, URZ ;  /* 0x0000000b06077899 */ /* 0x000fe4000800063f */
[----:B------:R-:W-:Y:S02]  /*01d0*/  USHF.L.U32 UR6, UR6, 0x1, URZ ;  /* 0x0000000106067899 */ /* 0x000fe4000800063f */
[----:B0-----:R-:W-:Y:S02]  /*01e0*/  ULEA UR8, UR8, UR4, 0x18 ;  /* 0x0000000408087291 */ /* 0x001fe4000f8ec03f */
[----:B------:R-:W-:-:S04]  /*01f0*/  UIADD3 UR4, -UR5, 0x100000, URZ ;  /* 0x0010000005047890 */ /* 0x000fc8000fffe13f */
[----:B------:R-:W-:Y:S02]  /*0200*/  USHF.L.U32 UR5, UR4, 0xb, URZ ;  /* 0x0000000b04057899 */ /* 0x000fe4000800063f */
[----:B------:R-:W-:Y:S01]  /*0210*/  USHF.L.U32 UR4, UR4, 0x1, URZ ;  /* 0x0000000104047899 */ /* 0x000fe2000800063f */
[----:B------:R-:W0:Y:S11]  /*0220*/  FENCE.VIEW.ASYNC.S ;  /* 0x00000000000073c6 */ /* 0x000e360000000000 */
[----:B0-----:R0:W1:Y:S01]  /*0230*/  SYNCS.EXCH.64 URZ, [UR8], UR4 ;  /* 0x00000004083f75b2 */ /* 0x0010620008000100 */
[----:B------:R0:W2:Y:S01]  /*0240*/  SYNCS.EXCH.64 URZ, [UR8+0x38], UR6 ;  /* 0x00003806083f75b2 */ /* 0x0000a20008000100 */
[----:B------:R0:W3:Y:S01]  /*0250*/  SYNCS.EXCH.64 URZ, [UR8+0x8], UR4 ;  /* 0x00000804083f75b2 */ /* 0x0000e20008000100 */
[----:B------:R0:W4:Y:S01]  /*0260*/  SYNCS.EXCH.64 URZ, [UR8+0x40], UR6 ;  /* 0x00004006083f75b2 */ /* 0x0001220008000100 */
[----:B------:R0:W0:Y:S01]  /*0270*/  SYNCS.EXCH.64 URZ, [UR8+0x10], UR4 ;  /* 0x00001004083f75b2 */ /* 0x0000220008000100 */
        /* <DEDUP_REMOVED lines=9> */
[----:B------:R-:W-:Y:S01]  /*0310*/  NOP ;  /* 0x0000000000007918 */ /* 0x000fe20000000000 */
.L_x_2:
[----:B------:R-:W5:Y:S01]  /*0320*/  SHFL.IDX PT, R0, R0, RZ, 0x1f ;  /* 0x00001fff00007589 */ /* 0x000f6200000e0000 */
[----:B------:R-:W-:Y:S01]  /*0330*/  ELECT P0, URZ, PT ;  /* 0x00000000003f782f */ /* 0x000fe20003800000 */
[----:B------:R-:W1:Y:S01]  /*0340*/  LDC R2, c[0x0][0x65c] ;  /* 0x00019700ff027b82 */ /* 0x000e620000000800 */
[----:B------:R-:W-:Y:S01]  /*0350*/  SHF.R.S32.HI R6, RZ, 0x1f, R5 ;  /* 0x0000001fff067819 */ /* 0x000fe20000011405 */
[----:B------:R-:W2:Y:S01]  /*0360*/  S2R R3, SR_CTAID.Y ;  /* 0x0000000000037919 */ /* 0x000ea20000002600 */
[----:B0-----:R-:W-:Y:S01]  /*0370*/  UMOV UR4, 0x20 ;  /* 0x0000002000047882 */ /* 0x001fe20000000000 */
[----:B------:R-:W-:Y:S01]  /*0380*/  ISETP.NE.AND P2, PT, R8, RZ, PT ;  /* 0x000000ff0800720c */ /* 0x000fe20003f45270 */
[----:B------:R-:W-:Y:S01]  /*0390*/  NOP ;  /* 0x0000000000007918 */ /* 0x000fe20000000000 */
[----:B------:R-:W0:Y:S01]  /*03a0*/  S2R R4, SR_CTAID.X ;  /* 0x0000000000047919 */ /* 0x000e220000002500 */
[----:B------:R-:W-:Y:S01]  /*03b0*/  LEA.HI R6, R6, R5, RZ, 0x2 ;  /* 0x0000000506067211 */ /* 0x000fe200078f10ff */
[----:B------:R-:W-:Y:S01]  /*03c0*/  NOP ;  /* 0x0000000000007918 */ /* 0x000fe20000000000 */
[----:B-----5:R-:W-:-:S02]  /*03d0*/  ISETP.NE.OR P0, PT, R0, RZ, !P0 ;  /* 0x000000ff0000720c */ /* 0x020fc40004705670 */
[----:B-1----:R-:W-:-:S04]  /*03e0*/  ISETP.NE.AND P3, PT, R2, 0x1, PT ;  /* 0x000000010200780c */ /* 0x002fc80003f65270 */
[----:B------:R-:W-:Y:S02]  /*03f0*/  P2R R0, PR, RZ, 0x8 ;  /* 0x00000008ff007803 */ /* 0x000fe40000000000 */
[----:B------:R-:W-:-:S05]  /*0400*/  LOP3.LUT R0, R6, 0xfffffffc, RZ, 0xc0, !PT ;  /* 0xfffffffc06007812 */ /* 0x000fca00078ec0ff */
[----:B------:R-:W-:Y:S01]  /*0410*/  VOTEU.ALL UP0, P0 ;  /* 0x00000000003f7886 */ /* 0x000fe20000000000 */
[----:B------:R-:W-:Y:S01]  /*0420*/  IMAD.IADD R0, R5, 0x1, -R0 ;  /* 0x0000000105007824 */ /* 0x000fe200078e0a00 */
[----:B------:R-:W0:Y:S01]  /*0430*/  @P3 LDC R17, c[0x0][0x10] ;  /* 0x00000400ff113b82 */ /* 0x000e220000000800 */
[----:B------:R-:W-:Y:S01]  /*0440*/  VOTEU.ALL UP1, P0 ;  /* 0x00000000003f7886 */ /* 0x000fe20000020000 */
[----:B--2---:R-:W-:Y:S01]  /*0450*/  @P3 IMAD.MOV.U32 R6, RZ, RZ, R3 ;  /* 0x000000ffff063224 */ /* 0x004fe200078e0003 */
[----:B------:R-:W-:Y:S01]  /*0460*/  @!UP0 UMOV UR6, 0x400 ;  /* 0x0000040000068882 */ /* 0x000fe20000000000 */
[----:B------:R-:W-:-:S04]  /*0470*/  @!UP0 UIADD3 UR4, -UR4, 0x100000, URZ ;  /* 0x0010000004048890 */ /* 0x000fc8000fffe13f */
[----:B------:R-:W-:Y:S02]  /*0480*/  @!UP0 USHF.L.U32 UR5, UR4, 0xb, URZ ;  /* 0x0000000b04058899 */ /* 0x000fe4000800063f */
[----:B------:R-:W-:Y:S01]  /*0490*/  @!UP0 USHF.L.U32 UR4, UR4, 0x1, URZ ;  /* 0x0000000104048899 */ /* 0x000fe2000800063f */
[----:B------:R-:W-:Y:S02]  /*04a0*/  @P3 IMAD.MOV.U32 R7, RZ, RZ, RZ ;  /* 0x000000ffff073224 */ /* 0x000fe400078e00ff */
[----:B------:R-:W-:Y:S01]  /*04b0*/  IMAD.MOV.U32 R5, RZ, RZ, RZ ;  /* 0x000000ffff057224 */ /* 0x000fe200078e00ff */
[----:B------:R-:W1:Y:S01]  /*04c0*/  @!UP0 S2UR UR7, SR_CgaCtaId ;  /* 0x00000000000789c3 */ /* 0x000e620000008800 */
[----:B------:R-:W-:-:S07]  /*04d0*/  @P3 IMAD.MOV.U32 R11, RZ, RZ, RZ ;  /* 0x000000ffff0b3224 */ /* 0x000fce00078e00ff */
[----:B------:R-:W2:Y:S01]  /*04e0*/  @!P3 LDC R9, c[0x0][0xc] ;  /* 0x00000300ff09bb82 */ /* 0x000ea20000000800 */
[----:B0-----:R-:W-:-:S04]  /*04f0*/  @P3 IMAD.WIDE.U32 R16, R4, R17, R6 ;  /* 0x0000001104103225 */ /* 0x001fc800078e0006 */
[----:B------:R-:W-:Y:S01]  /*0500*/  @P3 IMAD.IADD R17, R17, 0x1, R11 ;  /* 0x0000000111113824 */ /* 0x000fe200078e020b */
[----:B-1----:R-:W-:Y:S01]  /*0510*/  @!UP0 ULEA UR6, UR7, UR6, 0x18 ;  /* 0x0000000607068291 */ /* 0x002fe2000f8ec03f */
[----:B------:R-:W-:Y:S01]  /*0520*/  VOTEU.ALL UP0, P0 ;  /* 0x00000000003f7886 */ /* 0x000fe20000000000 */
[----:B------:R-:W-:-:S04]  /*0530*/  ISETP.NE.AND P0, PT, R0, 0x3, PT ;  /* 0x000000030000780c */ /* 0x000fc80003f05270 */
[----:B------:R-:W-:Y:S01]  /*0540*/  ISETP.EQ.OR P0, PT, R0, RZ, !P0 ;  /* 0x000000ff0000720c */ /* 0x000fe20004702670 */
[----:B--2---:R-:W-:-:S03]  /*0550*/  @!P3 IMAD.WIDE.U32 R6, R9, R3, R4 ;  /* 0x000000030906b225 */ /* 0x004fc600078e0004 */
[C---:B------:R-:W-:Y:S01]  /*0560*/  ISETP.EQ.AND P0, PT, R8.reuse, RZ, P0 ;  /* 0x000000ff0800720c */ /* 0x040fe20000702270 */
[----:B------:R-:W-:Y:S01]  /*0570*/  VIADD R8, R8, 0xffffffff ;  /* 0xffffffff08087836 */ /* 0x000fe20000000000 */
[----:B------:R-:W0:Y:S02]  /*0580*/  FENCE.VIEW.ASYNC.S ;  /* 0x00000000000073c6 */ /* 0x000e240000000000 */
[----:B0-----:R0:W3:Y:S01]  /*0590*/  @!UP0 SYNCS.EXCH.64 URZ, [UR6+0x80], UR4 ;  /* 0x00008004063f85b2 */ /* 0x0010e20008000100 */
[----:B------:R-:W-:Y:S01]  /*05a0*/  @!P3 IMAD.MOV.U32 R16, RZ, RZ, R6 ;  /* 0x000000ffff10b224 */ /* 0x000fe200078e0006 */
[----:B------:R-:W-:Y:S01]  /*05b0*/  SEL R19, RZ, 0x1, !P0 ;  /* 0x00000001ff137807 */ /* 0x000fe20004000000 */
[----:B------:R-:W-:Y:S01]  /*05c0*/  @!P3 IMAD.MOV.U32 R17, RZ, RZ, R7 ;  /* 0x000000ffff11b224 */ /* 0x000fe200078e0007 */
[----:B------:R-:W-:-:S04]  /*05d0*/  ISETP.GE.U32.AND P1, PT, R8, 0x2, PT ;  /* 0x000000020800780c */ /* 0x000fc80003f26070 */
[----:B------:R-:W-:Y:S01]  /*05e0*/  SEL R19, R19, 0x2, P1 ;  /* 0x0000000213137807 */ /* 0x000fe20000800000 */
[----:B------:R0:W3:Y:S01]  /*05f0*/  @!UP1 SYNCS.EXCH.64 URZ, [UR6+0x88], UR4 ;  /* 0x00008804063f95b2 */ /* 0x0000e20008000100 */
[----:B------:R-:W-:Y:S01]  /*0600*/  NOP ;  /* 0x0000000000007918 */ /* 0x000fe20000000000 */
[----:B---34-:R-:W-:Y:S06]  /*0610*/  BAR.SYNC.DEFER_BLOCKING 0x0 ;  /* 0x0000000000007b1d */ /* 0x018fec0000010000 */
[----:B------:R-:W-:Y:S05]  /*0620*/  @!P2 BRA `(.L_x_3) ;  /* 0x000000840034a947 */ /* 0x000fea0003800000 */
[----:B------:R-:W-:-:S13]  /*0630*/  ISETP.GT.U32.AND P0, PT, R8, 0x1, PT ;  /* 0x000000010800780c */ /* 0x000fda0003f04070 */
[----:B0-----:R-:W-:Y:S05]  /*0640*/  @P0 EXIT ;  /* 0x000000000000094d */ /* 0x001fea0003800000 */
[----:B------:R-:W-:Y:S01]  /*0650*/  ULDC.64 UR4, c[0x0][0x650] ;  /* 0x0001940000047ab9 */ /* 0x000fe20000000a00 */
[----:B------:R-:W-:Y:S01]  /*0660*/  PRMT R0, RZ, 0x7610, R0 ;  /* 0x00007610ff007816 */ /* 0x000fe20000000000 */
[----:B------:R-:W-:Y:S01]  /*0670*/  IMAD.MOV.U32 R152, RZ, RZ, -0x1 ;  /* 0xffffffffff987424 */ /* 0x000fe200078e00ff */
[----:B------:R-:W-:Y:S01]  /*0680*/  ISETP.GE.U32.AND P0, PT, R16, UR4, PT ;  /* 0x0000000410007c0c */ /* 0x000fe2000bf06070 */
[----:B------:R-:W-:Y:S02]  /*0690*/  IMAD.MOV.U32 R23, RZ, RZ, -0x1 ;  /* 0xffffffffff177424 */ /* 0x000fe400078e00ff */
[----:B------:R-:W-:Y:S01]  /*06a0*/  IMAD.MOV.U32 R22, RZ, RZ, -0x1 ;  /* 0xffffffffff167424 */ /* 0x000fe200078e00ff */
[----:B------:R-:W-:-:S13]  /*06b0*/  ISETP.GE.U32.AND.EX P0, PT, R17, UR5, PT, P0 ;  /* 0x0000000511007c0c */ /* 0x000fda000bf06100 */
[----:B------:R-:W-:Y:S05]  /*06c0*/  @P0 BRA `(.L_x_4) ;  /* 0x0000000400580947 */ /* 0x000fea0003800000 */
[----:B------:R-:W0:Y:S01]  /*06d0*/  LDC.64 R14, c[0x0][0x628] ;  /* 0x00018a00ff0e7b82 */ /* 0x000e220000000a00 */
[----:B------:R-:W-:Y:S02]  /*06e0*/  IMAD.MOV.U32 R6, RZ, RZ, R16 ;  /* 0x000000ffff067224 */ /* 0x000fe400078e0010 */
[----:B------:R-:W-:-:S05]  /*06f0*/  IMAD.MOV.U32 R7, RZ, RZ, R17 ;  /* 0x000000ffff077224 */ /* 0x000fca00078e0011 */
[----:B------:R-:W1:Y:S08]  /*0700*/  LDC R0, c[0x0][0x630] ;  /* 0x00018c00ff007b82 */ /* 0x000e700000000800 */
[----:B------:R-:W2:Y:S01]  /*0710*/  LDC.64 R20, c[0x0][0x620] ;  /* 0x00018800ff147b82 */ /* 0x000ea20000000a00 */
[----:B0-----:R-:W-:-:S04]  /*0720*/  ISETP.NE.U32.AND P0, PT, R14, RZ, PT ;  /* 0x000000ff0e00720c */ /* 0x001fc80003f05070 */
[----:B------:R-:W-:-:S13]  /*0730*/  ISETP.NE.AND.EX P0, PT, R15, RZ, PT, P0 ;  /* 0x000000ff0f00720c */ /* 0x000fda0003f05300 */
[----:B-12---:R-:W-:Y:S05]  /*0740*/  @!P0 BRA `(.L_x_5) ;  /* 0x0000000000288947 */ /* 0x006fea0003800000 */
[----:B------:R-:W0:Y:S02]  /*0750*/  LDC R11, c[0x0][0x634] ;  /* 0x00018d00ff0b7b82 */ /* 0x000e240000000800 */
[----:B0-----:R-:W-:-:S05]  /*0760*/  IADD3 R11, P0, R16, R11, RZ ;  /* 0x0000000b100b7210 */ /* 0x001fca0007f1e0ff */
[----:B------:R-:W-:-:S04]  /*0770*/  IMAD.X R13, RZ, RZ, R17, P0 ;  /* 0x000000ffff0d7224 */ /* 0x000fc800000e0611 */
[----:B------:R-:W-:-:S04]  /*0780*/  IMAD.WIDE.U32 R6, R13, R14, RZ ;  /* 0x0000000e0d067225 */ /* 0x000fc800078e00ff */
[----:B------:R-:W-:-:S04]  /*0790*/  IMAD.WIDE.U32 R8, P0, R11, R15, R6 ;  /* 0x0000000f0b087225 */ /* 0x000fc80007800006 */
[----:B------:R-:W-:-:S04]  /*07a0*/  IMAD.WIDE.U32 R6, R11, R14, RZ ;  /* 0x0000000e0b067225 */ /* 0x000fc800078e00ff */
[----:B------:R-:W-:Y:S01]  /*07b0*/  IMAD.X R11, RZ, RZ, RZ, P0 ;  /* 0x000000ffff0b7224 */ /* 0x000fe200000e06ff */
[----:B------:R-:W-:Y:S01]  /*07c0*/  IADD3 RZ, P0, R7, R8, RZ ;  /* 0x0000000807ff7210 */ /* 0x000fe20007f1e0ff */
[----:B------:R-:W-:-:S04]  /*07d0*/  IMAD.MOV.U32 R10, RZ, RZ, R9 ;  /* 0x000000ffff0a7224 */ /* 0x000fc800078e0009 */
[----:B------:R-:W-:-:S08]  /*07e0*/  IMAD.WIDE.U32.X R6, R13, R15, R10, P0 ;  /* 0x0000000f0d067225 */ /* 0x000fd000000e040a */
.L_x_5:
[-CC-:B------:R-:W-:Y:S01]  /*07f0*/  SHF.R.U64 R25, R6, R0.reuse, R7.reuse ;  /* 0x0000000006197219 */ /* 0x180fe20000001207 */
[----:B------:R-:W0:Y:S01]  /*0800*/  LDC R10, c[0x0][0x618] ;  /* 0x00018600ff0a7b82 */ /* 0x000e220000000800 */
[----:B------:R-:W-:Y:S01]  /*0810*/  SHF.R.U32.HI R5, RZ, R0, R7 ;  /* 0x00000000ff057219 */ /* 0x000fe20000011607 */
[----:B------:R-:W-:Y:S01]  /*0820*/  ULDC UR4, c[0x0][0x150] ;  /* 0x0000540000047ab9 */ /* 0x000fe20000000800 */
[----:B------:R-:W-:Y:S02]  /*0830*/  IADD3 R9, P0, RZ, -R25, RZ ;  /* 0x80000019ff097210 */ /* 0x000fe40007f1e0ff */
[----:B------:R-:W-:-:S03]  /*0840*/  I2FP.F32.U32 R0, R4 ;  /* 0x0000000400007245 */ /* 0x000fc60000201000 */
[----:B------:R-:W1:Y:S01]  /*0850*/  LDC.64 R26, c[0x0][0x640] ;  /* 0x00019000ff1a7b82 */ /* 0x000e620000000a00 */
[----:B------:R-:W-:Y:S02]  /*0860*/  IMAD.X R11, RZ, RZ, ~R5, P0 ;  /* 0x000000ffff0b7224 */ /* 0x000fe400000e0e05 */
[----:B------:R-:W-:Y:S01]  /*0870*/  FMUL R0, R0, UR4 ;  /* 0x0000000400007c20 */ /* 0x000fe20008400000 */
[----:B------:R-:W-:Y:S01]  /*0880*/  IMAD.WIDE.U32 R6, R9, R20, R16 ;  /* 0x0000001409067225 */ /* 0x000fe200078e0010 */
[----:B------:R-:W-:-:S03]  /*0890*/  ULDC UR4, c[0x0][0x154] ;  /* 0x0000550000047ab9 */ /* 0x000fc60000000800 */
[----:B------:R-:W-:Y:S01]  /*08a0*/  IMAD R8, R11, R20, RZ ;  /* 0x000000140b087224 */ /* 0x000fe200078e02ff */
[----:B------:R-:W2:Y:S01]  /*08b0*/  LDC R5, c[0x0][0x144] ;  /* 0x00005100ff057b82 */ /* 0x000ea20000000800 */
[----:B------:R-:W3:Y:S02]  /*08c0*/  F2I.U32.TRUNC.NTZ R0, R0 ;  /* 0x0000000000007305 */ /* 0x000ee4000020f000 */
[----:B------:R-:W-:-:S04]  /*08d0*/  IMAD R9, R9, R21, R8 ;  /* 0x0000001509097224 */ /* 0x000fc800078e0208 */
[----:B------:R-:W-:Y:S01]  /*08e0*/  IMAD.IADD R7, R7, 0x1, R9 ;  /* 0x0000000107077824 */ /* 0x000fe200078e0209 */
[----:B------:R-:W4:Y:S01]  /*08f0*/  LDC R12, c[0x0][0x608] ;  /* 0x00018200ff0c7b82 */ /* 0x000f220000000800 */
[----:B------:R-:W-:-:S03]  /*0900*/  IMAD.MOV.U32 R9, RZ, RZ, -0x1 ;  /* 0xffffffffff097424 */ /* 0x000fc600078e00ff */
[-CC-:B0-----:R-:W-:Y:S02]  /*0910*/  SHF.R.U64 R20, R6, R10.reuse, R7.reuse ;  /* 0x0000000a06147219 */ /* 0x181fe40000001207 */
[----:B------:R-:W-:Y:S02]  /*0920*/  I2FP.F32.U32 R6, R3 ;  /* 0x0000000300067245 */ /* 0x000fe40000201000 */
[----:B------:R-:W0:Y:S01]  /*0930*/  LDC R24, c[0x0][0x658] ;  /* 0x00019600ff187b82 */ /* 0x000e220000000800 */
[----:B-1----:R-:W-:Y:S01]  /*0940*/  ISETP.NE.U32.AND P0, PT, R26, RZ, PT ;  /* 0x000000ff1a00720c */ /* 0x002fe20003f05070 */
[----:B---3--:R-:W-:Y:S01]  /*0950*/  IMAD.MOV R8, RZ, RZ, -R0 ;  /* 0x000000ffff087224 */ /* 0x008fe200078e0a00 */
[----:B------:R-:W-:Y:S01]  /*0960*/  SHF.R.U32.HI R7, RZ, R10, R7 ;  /* 0x0000000aff077219 */ /* 0x000fe20000011607 */
[----:B------:R-:W-:Y:S01]  /*0970*/  FMUL R6, R6, UR4 ;  /* 0x0000000406067c20 */ /* 0x000fe20008400000 */
[----:B------:R-:W-:-:S03]  /*0980*/  ISETP.NE.AND.EX P0, PT, R27, RZ, PT, P0 ;  /* 0x000000ff1b00720c */ /* 0x000fc60003f05300 */
[----:B------:R-:W1:Y:S01]  /*0990*/  LDC R14, c[0x0][0x148] ;  /* 0x00005200ff0e7b82 */ /* 0x000e620000000800 */
[----:B--2---:R-:W-:-:S07]  /*09a0*/  IMAD R0, R5, R8, R4 ;  /* 0x0000000805007224 */ /* 0x004fce00078e0204 */
[----:B------:R-:W2:Y:S01]  /*09b0*/  LDC R22, c[0x0][0x600] ;  /* 0x00018000ff167b82 */ /* 0x000ea20000000800 */
[-CC-:B----4-:R-:W-:Y:S02]  /*09c0*/  SHF.R.U64 R28, R20, R12.reuse, R7.reuse ;  /* 0x0000000c141c7219 */ /* 0x190fe40000001207 */
[----:B------:R-:W-:Y:S01]  /*09d0*/  SHF.R.U32.HI R5, RZ, R12, R7 ;  /* 0x0000000cff057219 */ /* 0x000fe20000011607 */
[----:B------:R-:W-:Y:S01]  /*09e0*/  IMAD.MOV.U32 R7, RZ, RZ, 0x1 ;  /* 0x00000001ff077424 */ /* 0x000fe200078e00ff */
[----:B------:R3:W4:Y:S03]  /*09f0*/  F2I.U32.TRUNC.NTZ R12, R6 ;  /* 0x00000006000c7305 */ /* 0x000726000020f000 */
[----:B------:R-:W1:Y:S01]  /*0a00*/  LDC R15, c[0x0][0x648] ;  /* 0x00019200ff0f7b82 */ /* 0x000e620000000800 */
[-C--:B0-----:R-:W-:Y:S02]  /*0a10*/  SHF.L.U32 R4, R9, R24.reuse, RZ ;  /* 0x0000001809047219 */ /* 0x081fe400000006ff */
[----:B------:R-:W-:-:S02]  /*0a20*/  SHF.R.U64 R30, R28, R24, R5 ;  /* 0x000000181c1e7219 */ /* 0x000fc40000001205 */
[----:B------:R-:W-:Y:S02]  /*0a30*/  LOP3.LUT R11, RZ, R4, RZ, 0x33, !PT ;  /* 0x00000004ff0b7212 */ /* 0x000fe400078e33ff */
[-C--:B------:R-:W-:Y:S01]  /*0a40*/  SHF.R.U32.HI R5, RZ, R24.reuse, R5 ;  /* 0x00000018ff057219 */ /* 0x080fe20000011605 */
[----:B------:R-:W0:Y:S01]  /*0a50*/  LDC R21, c[0x0][0x638] ;  /* 0x00018e00ff157b82 */ /* 0x000e220000000800 */
[----:B------:R-:W-:Y:S01]  /*0a60*/  SHF.L.U32 R10, R7, R24, RZ ;  /* 0x00000018070a7219 */ /* 0x000fe200000006ff */
[----:B------:R-:W-:-:S06]  /*0a70*/  IMAD.MOV.U32 R4, RZ, RZ, R30 ;  /* 0x000000ffff047224 */ /* 0x000fcc00078e001e */
[----:B------:R-:W0:Y:S01]  /*0a80*/  LDC R152, c[0x0][0x610] ;  /* 0x00018400ff987b82 */ /* 0x000e220000000800 */
[----:B---34-:R-:W-:Y:S05]  /*0a90*/  @!P0 BRA `(.L_x_6) ;  /* 0x0000000000288947 */ /* 0x018fea0003800000 */
[----:B------:R-:W3:Y:S02]  /*0aa0*/  LDC R9, c[0x0][0x64c] ;  /* 0x00019300ff097b82 */ /* 0x000ee40000000800 */
[----:B---3--:R-:W-:-:S05]  /*0ab0*/  IADD3 R9, P0, R30, R9, RZ ;  /* 0x000000091e097210 */ /* 0x008fca0007f1e0ff */
        /* <DEDUP_REMOVED lines=8> */
.L_x_6:
[----:B-1----:R-:W-:Y:S01]  /*0b40*/  SHF.R.U64 R4, R4, R15, R5 ;  /* 0x0000000f04047219 */ /* 0x002fe20000001205 */
[----:B--2---:R-:W-:Y:S01]  /*0b50*/  VIADD R5, R22, 0xffffffff ;  /* 0xffffffff16057836 */ /* 0x004fe20000000000 */
[----:B------:R-:W-:Y:S01]  /*0b60*/  LOP3.LUT R11, R28, R11, RZ, 0xc0, !PT ;  /* 0x0000000b1c0b7212 */ /* 0x000fe200078ec0ff */
[----:B------:R-:W-:Y:S02]  /*0b70*/  IMAD.MOV R12, RZ, RZ, -R12 ;  /* 0x000000ffff0c7224 */ /* 0x000fe400078e0a0c */
[----:B------:R-:W-:Y:S01]  /*0b80*/  IMAD.MOV R6, RZ, RZ, -R4 ;  /* 0x000000ffff067224 */ /* 0x000fe200078e0a04 */
[----:B------:R-:W-:Y:S01]  /*0b90*/  LOP3.LUT R5, R20, R5, RZ, 0xc0, !PT ;  /* 0x0000000514057212 */ /* 0x000fe200078ec0ff */
[----:B------:R-:W-:Y:S02]  /*0ba0*/  @P3 IMAD R0, R14, R12, R3 ;  /* 0x0000000c0e003224 */ /* 0x000fe400078e0203 */
[----:B------:R-:W-:Y:S02]  /*0bb0*/  IMAD R11, R10, R4, R11 ;  /* 0x000000040a0b7224 */ /* 0x000fe400078e020b */
[----:B0-----:R-:W-:-:S02]  /*0bc0*/  IMAD R3, R6, R21, R30 ;  /* 0x0000001506037224 */ /* 0x001fc400078e021e */
[----:B------:R-:W-:Y:S02]  /*0bd0*/  IMAD R152, R11, R152, R0 ;  /* 0x000000980b987224 */ /* 0x000fe400078e0200 */
[----:B------:R-:W-:Y:S02]  /*0be0*/  IMAD R3, R3, R22, R5 ;  /* 0x0000001603037224 */ /* 0x000fe400078e0205 */
[----:B------:R-:W-:Y:S02]  /*0bf0*/  IMAD.MOV.U32 R0, RZ, RZ, 0x1 ;  /* 0x00000001ff007424 */ /* 0x000fe400078e00ff */
[----:B------:R-:W-:Y:S01]  /*0c00*/  IMAD.MOV.U32 R22, RZ, RZ, R25 ;  /* 0x000000ffff167224 */ /* 0x000fe200078e0019 */
[----:B------:R-:W-:Y:S02]  /*0c10*/  SEL R23, R3, R152, !P3 ;  /* 0x0000009803177207 */ /* 0x000fe40005800000 */
[----:B------:R-:W-:-:S07]  /*0c20*/  SEL R152, R152, R3, !P3 ;  /* 0x0000000398987207 */ /* 0x000fce0005800000 */
.L_x_4:
[----:B------:R-:W-:-:S08]  /*0c30*/  NOP ;  /* 0x0000000000007918 */ /* 0x000fd00000000000 */
[----:B------:R-:W0:Y:S02]  /*0c40*/  USETMAXREG.TRY_ALLOC.CTAPOOL UP0, 0xe8 ;  /* 0x000000e8000079c8 */ /* 0x000e240008000600 */
[----:B0-----:R-:W-:-:S13]  /*0c50*/  PLOP3.LUT P0, PT, PT, PT, UP0, 0x80, 0x0 ;  /* 0x000000000000781c */ /* 0x001fda0003f0f008 */
[----:B------:R-:W-:Y:S05]  /*0c60*/  @!P0 BRA `(.L_x_4) ;  /* 0xfffffffc00f08947 */ /* 0x000fea000383ffff */
[----:B------:R-:W-:Y:S01]  /*0c70*/  ULDC.64 UR4, c[0x0][0x598] ;  /* 0x0001660000047ab9 */ /* 0x000fe20000000a00 */
[----:B------:R-:W-:Y:S01]  /*0c80*/  ULDC.64 UR36, c[0x0][0x208] ;  /* 0x0000820000247ab9 */ /* 0x000fe20000000a00 */
[----:B------:R-:W-:-:S04]  /*0c90*/  ISETP.NE.U32.AND P0, PT, RZ, UR4, PT ;  /* 0x00000004ff007c0c */ /* 0x000fc8000bf05070 */
[----:B------:R-:W-:-:S13]  /*0ca0*/  ISETP.NE.AND.EX P0, PT, RZ, UR5, PT, P0 ;  /* 0x00000005ff007c0c */ /* 0x000fda000bf05300 */
[----:B------:R-:W-:Y:S05]  /*0cb0*/  @!P0 BRA `(.L_x_7) ;  /* 0x00000000001c8947 */ /* 0x000fea0003800000 */
[----:B------:R-:W0:Y:S02]  /*0cc0*/  LDC.64 R4, c[0x0][0x598] ;  /* 0x00016600ff047b82 */ /* 0x000e240000000a00 */
[----:B0-----:R-:W2:Y:S02]  /*0cd0*/  LDG.E.64 R4, desc[UR36][R4.64] ;  /* 0x0000002404047981 */ /* 0x001ea4000c1e1b00 */
[----:B--2---:R-:W-:-:S04]  /*0ce0*/  ISETP.NE.U32.AND P0, PT, R4, RZ, PT ;  /* 0x000000ff0400720c */ /* 0x004fc80003f05070 */
[----:B------:R-:W-:-:S13]  /*0cf0*/  ISETP.NE.AND.EX P0, PT, R5, RZ, PT, P0 ;  /* 0x000000ff0500720c */ /* 0x000fda0003f05300 */
[----:B------:R-:W-:Y:S05]  /*0d00*/  @!P0 BRA `(.L_x_7) ;  /* 0x0000000000088947 */ /* 0x000fea0003800000 */
[----:B------:R0:W5:Y:S01]  /*0d10*/  LD.E R153, desc[UR36][R4.64] ;  /* 0x0000002404997980 */ /* 0x000162000c101900 */
[----:B------:R-:W-:Y:S05]  /*0d20*/  BRA `(.L_x_8) ;  /* 0x0000000000247947 */ /* 0x000fea0003800000 */
.L_x_7:
[----:B------:R-:W-:Y:S02]  /*0d30*/  ULDC.64 UR4, c[0x0][0x588] ;  /* 0x0001620000047ab9 */ /* 0x000fe40000000a00 */
[----:B------:R-:W-:-:S04]  /*0d40*/  ISETP.NE.U32.AND P0, PT, RZ, UR4, PT ;  /* 0x00000004ff007c0c */ /* 0x000fc8000bf05070 */
[----:B------:R-:W-:-:S13]  /*0d50*/  ISETP.NE.AND.EX P0, PT, RZ, UR5, PT, P0 ;  /* 0x00000005ff007c0c */ /* 0x000fda000bf05300 */
[----:B------:R-:W-:Y:S05]  /*0d60*/  @!P0 BRA `(.L_x_9) ;  /* 0x00000000000c8947 */ /* 0x000fea0003800000 */
[----:B------:R-:W0:Y:S02]  /*0d70*/  LDC.64 R4, c[0x0][0x588] ;  /* 0x00016200ff047b82 */ /* 0x000e240000000a00 */
[----:B0-----:R1:W5:Y:S01]  /*0d80*/  LDG.E R153, desc[UR36][R4.64] ;  /* 0x0000002404997981 */ /* 0x001362000c1e1900 */
[----:B------:R-:W-:Y:S05]  /*0d90*/  BRA `(.L_x_8) ;  /* 0x0000000000087947 */ /* 0x000fea0003800000 */
.L_x_9:
[----:B------:R-:W-:Y:S02]  /*0da0*/  ULDC UR4, c[0x0][0x580] ;  /* 0x0001600000047ab9 */ /* 0x000fe40000000800 */
[----:B------:R-:W-:-:S07]  /*0db0*/  IMAD.U32 R153, RZ, RZ, UR4 ;  /* 0x00000004ff997e24 */ /* 0x000fce000f8e00ff */
.L_x_8:
[----:B------:R-:W-:Y:S02]  /*0dc0*/  ULDC.64 UR4, c[0x0][0x5a0] ;  /* 0x0001680000047ab9 */ /* 0x000fe40000000a00 */
[----:B------:R-:W-:-:S04]  /*0dd0*/  ISETP.NE.U32.AND P0, PT, RZ, UR4, PT ;  /* 0x00000004ff007c0c */ /* 0x000fc8000bf05070 */
[----:B------:R-:W-:-:S13]  /*0de0*/  ISETP.NE.AND.EX P0, PT, RZ, UR5, PT, P0 ;  /* 0x00000005ff007c0c */ /* 0x000fda000bf05300 */
[----:B------:R-:W-:Y:S05]  /*0df0*/  @!P0 BRA `(.L_x_10) ;  /* 0x00000000001c8947 */ /* 0x000fea0003800000 */
[----:B01----:R-:W0:Y:S02]  /*0e00*/  LDC.64 R4, c[0x0][0x5a0] ;  /* 0x00016800ff047b82 */ /* 0x003e240000000a00 */
[----:B0-----:R-:W2:Y:S02]  /*0e10*/  LDG.E.64 R4, desc[UR36][R4.64] ;  /* 0x0000002404047981 */ /* 0x001ea4000c1e1b00 */
[----:B--2---:R-:W-:-:S04]  /*0e20*/  ISETP.NE.U32.AND P0, PT, R4, RZ, PT ;  /* 0x000000ff0400720c */ /* 0x004fc80003f05070 */
[----:B------:R-:W-:-:S13]  /*0e30*/  ISETP.NE.AND.EX P0, PT, R5, RZ, PT, P0 ;  /* 0x000000ff0500720c */ /* 0x000fda0003f05300 */
[----:B------:R-:W-:Y:S05]  /*0e40*/  @!P0 BRA `(.L_x_10) ;  /* 0x0000000000088947 */ /* 0x000fea0003800000 */
[----:B------:R0:W5:Y:S01]  /*0e50*/  LD.E R154, desc[UR36][R4.64] ;  /* 0x00000024049a7980 */ /* 0x000162000c101900 */
[----:B------:R-:W-:Y:S05]  /*0e60*/  BRA `(.L_x_11) ;  /* 0x0000000000247947 */ /* 0x000fea0003800000 */
.L_x_10:
[----:B------:R-:W-:Y:S02]  /*0e70*/  ULDC.64 UR4, c[0x0][0x590] ;  /* 0x0001640000047ab9 */ /* 0x000fe40000000a00 */
[----:B------:R-:W-:-:S04]  /*0e80*/  ISETP.NE.U32.AND P0, PT, RZ, UR4, PT ;  /* 0x00000004ff007c0c */ /* 0x000fc8000bf05070 */
[----:B------:R-:W-:-:S13]  /*0e90*/  ISETP.NE.AND.EX P0, PT, RZ, UR5, PT, P0 ;  /* 0x00000005ff007c0c */ /* 0x000fda000bf05300 */
[----:B------:R-:W-:Y:S05]  /*0ea0*/  @!P0 BRA `(.L_x_12) ;  /* 0x00000000000c8947 */ /* 0x000fea0003800000 */
[----:B------:R-:W2:Y:S02]  /*0eb0*/  LDC.64 R154, c[0x0][0x590] ;  /* 0x00016400ff9a7b82 */ /* 0x000ea40000000a00 */
[----:B--2---:R2:W5:Y:S01]  /*0ec0*/  LDG.E R154, desc[UR36][R154.64] ;  /* 0x000000249a9a7981 */ /* 0x004562000c1e1900 */
[----:B------:R-:W-:Y:S05]  /*0ed0*/  BRA `(.L_x_11) ;  /* 0x0000000000087947 */ /* 0x000fea0003800000 */
.L_x_12:
[----:B------:R-:W-:Y:S02]  /*0ee0*/  ULDC UR4, c[0x0][0x584] ;  /* 0x0001610000047ab9 */ /* 0x000fe40000000800 */
[----:B------:R-:W-:-:S07]  /*0ef0*/  IMAD.U32 R154, RZ, RZ, UR4 ;  /* 0x00000004ff9a7e24 */ /* 0x000fce000f8e00ff */
.L_x_11:
[----:B------:R-:W-:-:S13]  /*0f00*/  LOP3.LUT P0, RZ, R0, 0xff, RZ, 0xc0, !PT ;  /* 0x000000ff00ff7812 */ /* 0x000fda000780c0ff */
[----:B------:R-:W-:Y:S05]  /*0f10*/  @!P0 EXIT ;  /* 0x000000000000894d */ /* 0x000fea0003800000 */
[----:B------:R-:W-:Y:S01]  /*0f20*/  ULDC UR4, c[0x0][0x28c] ;  /* 0x0000a30000047ab9 */ /* 0x000fe20000000800 */
[----:B------:R-:W-:Y:S01]  /*0f30*/  UMOV UR38, URZ ;  /* 0x0000003f00267c82 */ /* 0x000fe20008000000 */
[----:B------:R-:W-:Y:S01]  /*0f40*/  UIADD3 UR4, UR4, 0x7f, URZ ;  /* 0x0000007f04047890 */ /* 0x000fe2000fffe03f */
[----:B------:R-:W-:-:S03]  /*0f50*/  UMOV UR39, URZ ;  /* 0x0000003f00277c82 */ /* 0x000fc60008000000 */
[----:B------:R-:W-:-:S04]  /*0f60*/  USHF.R.S32.HI UR5, URZ, 0x1f, UR4 ;  /* 0x0000001f3f057899 */ /* 0x000fc80008011404 */
[----:B------:R-:W-:-:S04]  /*0f70*/  ULEA.HI UR5, UR5, UR4, URZ, 0x7 ;  /* 0x0000000405057291 */ /* 0x000fc8000f8f383f */
[----:B------:R-:W-:-:S12]  /*0f80*/  USHF.R.S32.HI UR40, URZ, 0x7, UR5 ;  /* 0x000000073f287899 */ /* 0x000fd80008011405 */
.L_x_290:
[----:B------:R-:W-:Y:S01]  /*0f90*/  LOP3.LUT R0, R18, 0x80, RZ, 0xc0, !PT ;  /* 0x0000008012007812 */ /* 0x000fe200078ec0ff */
[----:B------:R-:W3:Y:S01]  /*0fa0*/  S2UR UR7, SR_CgaCtaId ;  /* 0x00000000000779c3 */ /* 0x000ee20000008800 */
[----:B------:R-:W-:Y:S02]  /*0fb0*/  UMOV UR6, 0x400 ;  /* 0x0000040000067882 */ /* 0x000fe40000000000 */
[----:B------:R-:W-:-:S06]  /*0fc0*/  SHF.R.U32.HI R0, RZ, 0x7, R0 ;  /* 0x00000007ff007819 */ /* 0x000fcc0000011600 */
[----:B----4-:R-:W4:Y:S01]  /*0fd0*/  SHFL.IDX PT, R0, R0, RZ, 0x1f ;  /* 0x00001fff00007589 */ /* 0x010f2200000e0000 */
[----:B---3--:R-:W-:Y:S01]  /*0fe0*/  ULEA UR6, UR7, UR6, 0x18 ;  /* 0x0000000607067291 */ /* 0x008fe2000f8ec03f */
[----:B----4-:R-:W-:-:S13]  /*0ff0*/  R2UR UR4, R0 ;  /* 0x00000000000472ca */ /* 0x010fda00000e0000 */
[----:B------:R-:W-:-:S04]  /*1000*/  ULEA.HI UR5, UR4, UR4, URZ, 0x1 ;  /* 0x0000000404057291 */ /* 0x000fc8000f8f083f */
[----:B------:R-:W-:-:S04]  /*1010*/  ULOP3.LUT UR5, UR5, 0x7fffe, URZ, 0xc0, !UPT ;  /* 0x0007fffe05057892 */ /* 0x000fc8000f8ec03f */
[----:B------:R-:W-:-:S03]  /*1020*/  UIADD3 UR5, UR4, -UR5, URZ ;  /* 0x8000000504057290 */ /* 0x000fc6000fffe03f */
[----:B------:R-:W-:Y:S01]  /*1030*/  ULDC UR4, c[0x0][0x28c] ;  /* 0x0000a30000047ab9 */ /* 0x000fe20000000800 */
[----:B------:R-:W-:Y:S01]  /*1040*/  ULEA UR5, UR5, UR6, 0xd ;  /* 0x0000000605057291 */ /* 0x000fe2000f8e683f */
[----:B------:R-:W-:-:S03]  /*1050*/  ISETP.LT.AND P0, PT, RZ, UR4, PT ;  /* 0x00000004ff007c0c */ /* 0x000fc6000bf01270 */
[----:B------:R-:W-:-:S04]  /*1060*/  UIADD3 UR5, UR5, 0x180, URZ ;  /* 0x0000018005057890 */ /* 0x000fc8000fffe03f */
[----:B------:R-:W-:-:S04]  /*1070*/  USHF.R.U32.HI UR5, URZ, 0x4, UR5 ;  /* 0x000000043f057899 */ /* 0x000fc80008011605 */
[----:B------:R-:W-:-:S04]  /*1080*/  ULOP3.LUT UR5, UR5, 0x3fff, URZ, 0xc0, !UPT ;  /* 0x00003fff05057892 */ /* 0x000fc8000f8ec03f */
[----:B------:R-:W-:Y:S01]  /*1090*/  ULOP3.LUT UR41, UR5, 0x10000, URZ, 0xfc, !UPT ;  /* 0x0001000005297892 */ /* 0x000fe2000f8efc3f */
[----:B01----:R-:W-:Y:S11]  /*10a0*/  @P0 BRA `(.L_x_13) ;  /* 0x0000000000400947 */ /* 0x003ff60003800000 */
[----:B------:R-:W-:Y:S01]  /*10b0*/  MOV R0, 0x0 ;  /* 0x0000000000007802 */ /* 0x000fe20000000f00 */
[----:B------:R-:W-:Y:S01]  /*10c0*/  ULDC.64 UR4, c[0x4][0x68] ;  /* 0x01001a0000047ab9 */ /* 0x000fe20000000a00 */
[----:B------:R-:W-:Y:S01]  /*10d0*/  ULDC.64 UR6, c[0x4][0x8] ;  /* 0x0100020000067ab9 */ /* 0x000fe20000000a00 */
[----:B01----:R-:W-:Y:S01]  /*10e0*/  IMAD.U32 R4, RZ, RZ, UR4 ;  /* 0x00000004ff047e24 */ /* 0x003fe2000f8e00ff */
[----:B------:R0:W1:Y:S01]  /*10f0*/  LDC.64 R14, c[0x4][R0] ;  /* 0x01000000000e7b82 */ /* 0x0000620000000a00 */
[----:B------:R-:W-:Y:S01]  /*1100*/  IMAD.U32 R5, RZ, RZ, UR5 ;  /* 0x00000005ff057e24 */ /* 0x000fe2000f8e00ff */
[----:B------:R-:W-:Y:S01]  /*1110*/  ULDC.64 UR4, c[0x4][0x70] ;  /* 0x01001c0000047ab9 */ /* 0x000fe20000000a00 */
[----:B------:R-:W-:Y:S02]  /*1120*/  IMAD.U32 R10, RZ, RZ, UR6 ;  /* 0x00000006ff0a7e24 */ /* 0x000fe4000f8e00ff */
[----:B------:R-:W-:Y:S02]  /*1130*/  IMAD.U32 R6, RZ, RZ, UR4 ;  /* 0x00000004ff067e24 */ /* 0x000fe4000f8e00ff */
[----:B------:R-:W-:-:S02]  /*1140*/  IMAD.U32 R7, RZ, RZ, UR5 ;  /* 0x00000005ff077e24 */ /* 0x000fc4000f8e00ff */
[----:B------:R-:W-:Y:S02]  /*1150*/  IMAD.U32 R11, RZ, RZ, UR7 ;  /* 0x00000007ff0b7e24 */ /* 0x000fe4000f8e00ff */
[----:B------:R-:W-:Y:S02]  /*1160*/  IMAD.MOV.U32 R8, RZ, RZ, 0x1e1 ;  /* 0x000001e1ff087424 */ /* 0x000fe400078e00ff */
[----:B------:R-:W-:Y:S02]  /*1170*/  IMAD.MOV.U32 R12, RZ, RZ, 0x1 ;  /* 0x00000001ff0c7424 */ /* 0x000fe400078e00ff */
[----:B0-----:R-:W-:-:S07]  /*1180*/  IMAD.MOV.U32 R13, RZ, RZ, RZ ;  /* 0x000000ffff0d7224 */ /* 0x001fce00078e00ff */
[----:B------:R-:W-:-:S07]  /*1190*/  LEPC R20, `(.L_x_13) ;  /* 0x000000001014794e */ /* 0x000fce0000000000 */
[----:B-12--5:R-:W-:Y:S05]  /*11a0*/  CALL.ABS.NOINC R14 ;  /* 0x000000000e007343 */ /* 0x026fea0003c00000 */
.L_x_13:
[----:B------:R-:W-:-:S04]  /*11b0*/  LOP3.LUT R0, R19, 0x1, RZ, 0xfc, !PT ;  /* 0x0000000113007812 */ /* 0x000fc800078efcff */
[----:B------:R-:W-:-:S13]  /*11c0*/  ISETP.NE.AND P0, PT, R0, 0x3, PT ;  /* 0x000000030000780c */ /* 0x000fda0003f05270 */
[----:B------:R-:W-:Y:S05]  /*11d0*/  @!P0 BRA `(.L_x_14) ;  /* 0x0000000000048947 */ /* 0x000fea0003800000 */
[----:B------:R-:W-:Y:S01]  /*11e0*/  BPT.TRAP 0x1 ;  /* 0x000000040000795c */ /* 0x000fe20000300000 */
.L_x_14:
[----:B------:R-:W3:Y:S01]  /*11f0*/  S2UR UR5, SR_CgaCtaId ;  /* 0x00000000000579c3 */ /* 0x000ee20000008800 */
[----:B------:R-:W-:Y:S01]  /*1200*/  UMOV UR4, 0x400 ;  /* 0x0000040000047882 */ /* 0x000fe20000000000 */
[----:B------:R-:W-:Y:S02]  /*1210*/  IMAD.U32 R0, RZ, RZ, UR38 ;  /* 0x00000026ff007e24 */ /* 0x000fe4000f8e00ff */
[----:B------:R-:W-:-:S03]  /*1220*/  IMAD.U32 R3, RZ, RZ, UR39 ;  /* 0x00000027ff037e24 */ /* 0x000fc6000f8e00ff */
[----:B------:R-:W-:Y:S01]  /*1230*/  SHF.L.U32 R0, R0, 0x1f, RZ ;  /* 0x0000001f00007819 */ /* 0x000fe200000006ff */
[----:B---3--:R-:W-:-:S06]  /*1240*/  ULEA UR4, UR5, UR4, 0x18 ;  /* 0x0000000405047291 */ /* 0x008fcc000f8ec03f */
[----:B------:R-:W-:-:S04]  /*1250*/  IMAD.U32 R6, RZ, RZ, UR4 ;  /* 0x00000004ff067e24 */ /* 0x000fc8000f8e00ff */
[----:B------:R-:W-:-:S04]  /*1260*/  IMAD R3, R3, 0x8, R6 ;  /* 0x0000000803037824 */ /* 0x000fc800078e0206 */
[----:B------:R3:W4:Y:S01]  /*1270*/  SYNCS.PHASECHK.TRANS64.TRYWAIT P1, [R3+URZ], R0 ;  /* 0x00000000030075a7 */ /* 0x000722000802017f */
[----:B------:R-:W-:Y:S05]  /*1280*/  @!P0 BRA `(.L_x_15) ;  /* 0x0000000000048947 */ /* 0x000fea0003800000 */
[----:B------:R-:W-:Y:S01]  /*1290*/  BPT.TRAP 0x1 ;  /* 0x000000040000795c */ /* 0x000fe20000300000 */
.L_x_15:
[----:B----4-:R-:W-:Y:S05]  /*12a0*/  @P1 BRA `(.L_x_16) ;  /* 0x0000000000081947 */ /* 0x010fea0003800000 */
[----:B------:R-:W4:Y:S02]  /*12b0*/  SYNCS.PHASECHK.TRANS64.TRYWAIT P1, [R3+URZ], R0 ;  /* 0x00000000030075a7 */ /* 0x000f24000802017f */
[----:B----4-:R-:W-:Y:S05]  /*12c0*/  @!P1 BRA `(.L_x_17) ;  /* 0x00000090000c9947 */ /* 0x010fea0003800000 */
.L_x_16:
[----:B------:R-:W-:-:S04]  /*12d0*/  UISETP.LT.AND UP0, UPT, UR40, 0x1, UPT ;  /* 0x000000012800788c */ /* 0x000fc8000bf01270 */
[----:B------:R-:W-:-:S06]  /*12e0*/  USEL UR4, UR40, 0x1, UP0 ;  /* 0x0000000128047887 */ /* 0x000fcc0008000000 */
[----:B---34-:R-:W-:Y:S01]  /*12f0*/  IMAD.U32 R0, RZ, RZ, UR4 ;  /* 0x00000004ff007e24 */ /* 0x018fe2000f8e00ff */
[----:B------:R-:W-:Y:S05]  /*1300*/  WARPSYNC.ALL ;  /* 0x0000000000007948 */ /* 0x000fea0003800000 */
[----:B------:R-:W-:-:S04]  /*1310*/  IADD3 R0, -R0, UR40, RZ ;  /* 0x0000002800007c10 */ /* 0x000fc8000fffe1ff */
[----:B------:R-:W-:Y:S02]  /*1320*/  ISETP.GE.AND P1, PT, R0, 0x1, PT ;  /* 0x000000010000780c */ /* 0x000fe40003f26270 */
[----:B------:R-:W-:Y:S01]  /*1330*/  R2UR UR4, R6 ;  /* 0x00000000060472ca */ /* 0x000fe200000e0000 */
[----:B------:R-:W-:Y:S01]  /*1340*/  ULEA UR5, UR39, UR41, 0xb ;  /* 0x0000002927057291 */ /* 0x000fe2000f8e583f */
[----:B------:R-:W-:Y:S01]  /*1350*/  WARPGROUP.ARRIVE ;  /* 0x00000000000079c5 */ /* 0x000fe20000000000 */
[----:B------:R-:W-:Y:S01]  /*1360*/  UMOV UR9, 0x40000040 ;  /* 0x4000004000097882 */ /* 0x000fe20000000000 */
[----:B------:R-:W-:-:S04]  /*1370*/  UMOV UR11, 0x40000040 ;  /* 0x40000040000b7882 */ /* 0x000fc80000000000 */
[----:B------:R-:W-:-:S05]  /*1380*/  UMOV UR8, UR5 ;  /* 0x0000000500087c82 */ /* 0x000fca0008000000 */
[----:B------:R-:W-:-:S04]  /*1390*/  UIADD3 UR4, UR4, 0x38180, URZ ;  /* 0x0003818004047890 */ /* 0x000fc8000fffe03f */
[----:B------:R-:W-:-:S04]  /*13a0*/  USHF.R.U32.HI UR4, URZ, 0x4, UR4 ;  /* 0x000000043f047899 */ /* 0x000fc80008011604 */
[----:B------:R-:W-:-:S04]  /*13b0*/  ULOP3.LUT UR4, UR4, 0x3fff, URZ, 0xc0, !UPT ;  /* 0x00003fff04047892 */ /* 0x000fc8000f8ec03f */
[----:B------:R-:W-:-:S04]  /*13c0*/  ULOP3.LUT UR4, UR4, 0x10000, URZ, 0xfc, !UPT ;  /* 0x0001000004047892 */ /* 0x000fc8000f8efc3f */
[----:B------:R-:W-:-:S07]  /*13d0*/  ULEA UR6, UR39, UR4, 0xa ;  /* 0x0000000427067291 */ /* 0x000fce000f8e503f */
[----:B------:R-:W-:Y:S02]  /*13e0*/  UMOV UR10, UR6 ;  /* 0x00000006000a7c82 */ /* 0x000fe40008000000 */
[----:B------:R-:W-:Y:S01]  /*13f0*/  IGMMA.64x128x32.S8.S8 R88, gdesc[UR8], RZ, !UPT, gsb0 ;  /* 0x03600000085879f1 */ /* 0x000fe2000c0410ff */
[----:B------:R-:W-:Y:S01]  /*1400*/  UIADD3 UR8, UR5, 0x400, URZ ;  /* 0x0000040005087890 */ /* 0x000fe2000fffe03f */
[----:B------:R-:W-:Y:S01]  /*1410*/  UMOV UR9, 0x40000040 ;  /* 0x4000004000097882 */ /* 0x000fe20000000000 */
[----:B------:R-:W-:Y:S02]  /*1420*/  WARPGROUP.DEPBAR.LE gsb0, 0x0 ;  /* 0x00008000000079c5 */ /* 0x000fe40000010000 */
[----:B------:R-:W-:-:S06]  /*1430*/  WARPGROUP.ARRIVE ;  /* 0x00000000000079c5 */ /* 0x000fcc0000000000 */
[----:B------:R-:W-:Y:S01]  /*1440*/  IGMMA.64x128x32.S8.S8 R24, gdesc[UR8], RZ, !UPT, gsb0 ;  /* 0x03600000081879f1 */ /* 0x000fe2000c0410ff */
[----:B------:R-:W-:Y:S02]  /*1450*/  UIADD3 UR8, UR5, 0x2, URZ ;  /* 0x0000000205087890 */ /* 0x000fe4000fffe03f */
[----:B------:R-:W-:Y:S01]  /*1460*/  UIADD3 UR10, UR6, 0x2, URZ ;  /* 0x00000002060a7890 */ /* 0x000fe2000fffe03f */
[----:B------:R-:W-:Y:S01]  /*1470*/  UMOV UR9, 0x40000040 ;  /* 0x4000004000097882 */ /* 0x000fe20000000000 */
[----:B------:R-:W-:Y:S01]  /*1480*/  UMOV UR11, 0x40000040 ;  /* 0x40000040000b7882 */ /* 0x000fe20000000000 */
[----:B------:R-:W-:Y:S02]  /*1490*/  WARPGROUP.DEPBAR.LE gsb0, 0x0 ;  /* 0x00008000000079c5 */ /* 0x000fe40000010000 */
[----:B------:R-:W-:-:S06]  /*14a0*/  WARPGROUP.ARRIVE ;  /* 0x00000000000079c5 */ /* 0x000fcc0000000000 */
[----:B------:R-:W-:Y:S01]  /*14b0*/  IGMMA.64x128x32.S8.S8 R88, gdesc[UR8], R88, gsb0 ;  /* 0x03600000085879f1 */ /* 0x000fe20008041058 */
[----:B------:R-:W-:Y:S01]  /*14c0*/  UIADD3 UR8, UR5, 0x402, URZ ;  /* 0x0000040205087890 */ /* 0x000fe2000fffe03f */
[----:B------:R-:W-:Y:S01]  /*14d0*/  UMOV UR9, 0x40000040 ;  /* 0x4000004000097882 */ /* 0x000fe20000000000 */
[----:B------:R-:W-:Y:S02]  /*14e0*/  WARPGROUP.DEPBAR.LE gsb0, 0x0 ;  /* 0x00008000000079c5 */ /* 0x000fe40000010000 */
[----:B------:R-:W-:-:S06]  /*14f0*/  WARPGROUP.ARRIVE ;  /* 0x00000000000079c5 */ /* 0x000fcc0000000000 */
[----:B------:R-:W-:Y:S01]  /*1500*/  IGMMA.64x128x32.S8.S8 R24, gdesc[UR8], R24, gsb0 ;  /* 0x03600000081879f1 */ /* 0x000fe20008041018 */
        /* <DEDUP_REMOVED lines=23> */
[----:B------:R-:W-:Y:S03]  /*1680*/  IGMMA.64x128x32.S8.S8 R24, gdesc[UR8], R24, gsb0 ;  /* 0x03600000081879f1 */ /* 0x000fe60008041018 */
[----:B------:R-:W-:Y:S02]  /*1690*/  WARPGROUP.DEPBAR.LE gsb0, 0x0 ;  /* 0x00008000000079c5 */ /* 0x000fe40000010000 */
[----:B------:R-:W-:Y:S05]  /*16a0*/  @!P1 BRA `(.L_x_18) ;  /* 0x0000000400709947 */ /* 0x000fea0003800000 */
[----:B------:R-:W-:Y:S02]  /*16b0*/  UIADD3 UR5, UR39, 0x1, URZ ;  /* 0x0000000127057890 */ /* 0x000fe4000fffe03f */
[----:B------:R-:W-:Y:S02]  /*16c0*/  IMAD.U32 R3, RZ, RZ, UR39 ;  /* 0x00000027ff037e24 */ /* 0x000fe4000f8e00ff */
[----:B------:R-:W-:-:S04]  /*16d0*/  UISETP.NE.AND UP0, UPT, UR5, 0x7, UPT ;  /* 0x000000070500788c */ /* 0x000fc8000bf05270 */
[----:B------:R-:W-:Y:S02]  /*16e0*/  USEL UR6, URZ, 0x1, UP0 ;  /* 0x000000013f067887 */ /* 0x000fe40008000000 */
[----:B------:R-:W-:Y:S02]  /*16f0*/  USEL UR5, UR5, URZ, UP0 ;  /* 0x0000003f05057287 */ /* 0x000fe40008000000 */
[----:B------:R-:W-:-:S06]  /*1700*/  ULOP3.LUT UR6, UR38, UR6, URZ, 0x3c, !UPT ;  /* 0x0000000626067292 */ /* 0x000fcc000f8e3c3f */
[----:B------:R-:W-:-:S07]  /*1710*/  IMAD.U32 R7, RZ, RZ, UR6 ;  /* 0x00000006ff077e24 */ /* 0x000fce000f8e00ff */
.L_x_25:
[----:B------:R-:W-:Y:S05]  /*1720*/  @!P0 BRA `(.L_x_19) ;  /* 0x0000000000048947 */ /* 0x000fea0003800000 */
[----:B------:R-:W-:Y:S01]  /*1730*/  BPT.TRAP 0x1 ;  /* 0x000000040000795c */ /* 0x000fe20000300000 */
.L_x_19:
[----:B------:R-:W3:Y:S01]  /*1740*/  S2UR UR7, SR_CgaCtaId ;  /* 0x00000000000779c3 */ /* 0x000ee20000008800 */
[----:B------:R-:W-:Y:S01]  /*1750*/  UMOV UR6, 0x400 ;  /* 0x0000040000067882 */ /* 0x000fe20000000000 */
[----:B01----:R-:W-:Y:S01]  /*1760*/  IMAD.U32 R5, RZ, RZ, UR5 ;  /* 0x00000005ff057e24 */ /* 0x003fe2000f8e00ff */
[----:B------:R-:W-:Y:S01]  /*1770*/  SHF.L.U32 R4, R7, 0x1f, RZ ;  /* 0x0000001f07047819 */ /* 0x000fe200000006ff */
[----:B---3--:R-:W-:-:S06]  /*1780*/  ULEA UR6, UR7, UR6, 0x18 ;  /* 0x0000000607067291 */ /* 0x008fcc000f8ec03f */
[----:B------:R-:W-:-:S04]  /*1790*/  IMAD.U32 R6, RZ, RZ, UR6 ;  /* 0x00000006ff067e24 */ /* 0x000fc8000f8e00ff */
[----:B------:R-:W-:-:S04]  /*17a0*/  IMAD R5, R5, 0x8, R6 ;  /* 0x0000000805057824 */ /* 0x000fc800078e0206 */
[----:B------:R0:W1:Y:S01]  /*17b0*/  SYNCS.PHASECHK.TRANS64.TRYWAIT P1, [R5+URZ], R4 ;  /* 0x00000004050075a7 */ /* 0x000062000802017f */
[----:B------:R-:W-:Y:S05]  /*17c0*/  @!P0 BRA `(.L_x_20) ;  /* 0x0000000000048947 */ /* 0x000fea0003800000 */
[----:B------:R-:W-:Y:S01]  /*17d0*/  BPT.TRAP 0x1 ;  /* 0x000000040000795c */ /* 0x000fe20000300000 */
.L_x_20:
[----:B-1----:R-:W-:Y:S05]  /*17e0*/  @P1 BRA `(.L_x_21) ;  /* 0x0000000000081947 */ /* 0x002fea0003800000 */
[----:B------:R-:W1:Y:S02]  /*17f0*/  SYNCS.PHASECHK.TRANS64.TRYWAIT P1, [R5+URZ], R4 ;  /* 0x00000004050075a7 */ /* 0x000e64000802017f */
[----:B-1----:R-:W-:Y:S05]  /*1800*/  @!P1 BRA `(.L_x_22) ;  /* 0x0000008800d09947 */ /* 0x002fea0003800000 */
.L_x_21:
[----:B------:R-:W-:Y:S01]  /*1810*/  ULEA UR6, UR5, UR41, 0xb ;  /* 0x0000002905067291 */ /* 0x000fe2000f8e583f */
[----:B------:R-:W-:Y:S01]  /*1820*/  WARPGROUP.ARRIVE ;  /* 0x00000000000079c5 */ /* 0x000fe20000000000 */
[----:B------:R-:W-:Y:S01]  /*1830*/  ULEA UR7, UR5, UR4, 0xa ;  /* 0x0000000405077291 */ /* 0x000fe2000f8e503f */
[----:B------:R-:W-:Y:S01]  /*1840*/  UMOV UR9, 0x40000040 ;  /* 0x4000004000097882 */ /* 0x000fe20000000000 */
[----:B------:R-:W-:-:S03]  /*1850*/  UMOV UR11, 0x40000040 ;  /* 0x40000040000b7882 */ /* 0x000fc60000000000 */
[----:B------:R-:W-:Y:S02]  /*1860*/  UMOV UR8, UR6 ;  /* 0x0000000600087c82 */ /* 0x000fe40008000000 */
[----:B------:R-:W-:Y:S02]  /*1870*/  UMOV UR10, UR7 ;  /* 0x00000007000a7c82 */ /* 0x000fe40008000000 */
        /* <DEDUP_REMOVED lines=44> */
[----:B------:R-:W-:Y:S01]  /*1b40*/  BPT.TRAP 0x1 ;  /* 0x000000040000795c */ /* 0x000fe20000300000 */
.L_x_23:
[----:B01----:R-:W-:Y:S01]  /*1b50*/  IMAD R4, R3, 0x8, R6 ;  /* 0x0000000803047824 */ /* 0x003fe200078e0206 */
[----:B------:R-:W-:-:S03]  /*1b60*/  ISETP.GT.U32.AND P1, PT, R19, 0x1, PT ;  /* 0x000000011300780c */ /* 0x000fc60003f24070 */
[----:B------:R-:W-:-:S05]  /*1b70*/  VIADD R4, R4, 0x38 ;  /* 0x0000003804047836 */ /* 0x000fca0000000000 */
[----:B------:R-:W-:-:S04]  /*1b80*/  PRMT R4, RZ, 0x654, R4 ;  /* 0x00000654ff047816 */ /* 0x000fc80000000004 */
[----:B------:R0:W-:Y:S01]  /*1b90*/  SYNCS.ARRIVE.TRANS64.RED.A1T0 RZ, [R4+URZ], RZ ;  /* 0x000000ff04ff79a7 */ /* 0x0001e2000810043f */
[----:B------:R-:W-:Y:S05]  /*1ba0*/  @P1 BRA `(.L_x_24) ;  /* 0x0000000000041947 */ /* 0x000fea0003800000 */
[----:B------:R-:W-:Y:S01]  /*1bb0*/  BPT.TRAP 0x1 ;  /* 0x000000040000795c */ /* 0x000fe20000300000 */
.L_x_24:
[----:B------:R-:W-:Y:S01]  /*1bc0*/  UIADD3 UR5, UR5, 0x1, URZ ;  /* 0x0000000105057890 */ /* 0x000fe2000fffe03f */
[C---:B------:R-:W-:Y:S01]  /*1bd0*/  ISETP.GT.AND P2, PT, R0.reuse, 0x1, PT ;  /* 0x000000010000780c */ /* 0x040fe20003f44270 */
[----:B------:R-:W-:Y:S02]  /*1be0*/  VIADD R3, R3, 0x1 ;  /* 0x0000000103037836 */ /* 0x000fe40000000000 */
[----:B------:R-:W-:Y:S01]  /*1bf0*/  UISETP.NE.AND UP0, UPT, UR5, 0x7, UPT ;  /* 0x000000070500788c */ /* 0x000fe2000bf05270 */
[----:B------:R-:W-:Y:S02]  /*1c00*/  VIADD R0, R0, 0xffffffff ;  /* 0xffffffff00007836 */ /* 0x000fe40000000000 */
[C---:B------:R-:W-:Y:S01]  /*1c10*/  ISETP.NE.AND P1, PT, R3.reuse, 0x7, PT ;  /* 0x000000070300780c */ /* 0x040fe20003f25270 */
[----:B------:R-:W-:Y:S02]  /*1c20*/  USEL UR6, URZ, 0x1, UP0 ;  /* 0x000000013f067887 */ /* 0x000fe40008000000 */
[----:B------:R-:W-:Y:S01]  /*1c30*/  USEL UR5, UR5, URZ, UP0 ;  /* 0x0000003f05057287 */ /* 0x000fe20008000000 */
[----:B------:R-:W-:-:S03]  /*1c40*/  SEL R3, R3, RZ, P1 ;  /* 0x000000ff03037207 */ /* 0x000fc60000800000 */
[----:B------:R-:W-:Y:S01]  /*1c50*/  LOP3.LUT R7, R7, UR6, RZ, 0x3c, !PT ;  /* 0x0000000607077c12 */ /* 0x000fe2000f8e3cff */
[----:B------:R-:W-:Y:S07]  /*1c60*/  @P2 BRA `(.L_x_25) ;  /* 0xfffffff800ac2947 */ /* 0x000fee000383ffff */
.L_x_18:
[----:B------:R-:W3:Y:S02]  /*1c70*/  LDC R0, c[0x0][0x28c] ;  /* 0x0000a300ff007b82 */ /* 0x000ee40000000800 */
[----:B---3--:R-:W-:-:S13]  /*1c80*/  ISETP.GE.AND P1, PT, R0, 0x1, PT ;  /* 0x000000010000780c */ /* 0x008fda0003f26270 */
[----:B------:R-:W-:Y:S05]  /*1c90*/  @!P1 BRA `(.L_x_26) ;  /* 0x0000000000489947 */ /* 0x000fea0003800000 */
[----:B------:R-:W-:Y:S05]  /*1ca0*/  @!P0 BRA `(.L_x_27) ;  /* 0x0000000000048947 */ /* 0x000fea0003800000 */
[----:B------:R-:W-:Y:S01]  /*1cb0*/  BPT.TRAP 0x1 ;  /* 0x000000040000795c */ /* 0x000fe20000300000 */
.L_x_27:
[----:B------:R-:W-:Y:S01]  /*1cc0*/  UISETP.LT.AND UP0, UPT, UR40, 0x1, UPT ;  /* 0x000000012800788c */ /* 0x000fe2000bf01270 */
[----:B------:R-:W-:-:S03]  /*1cd0*/  ISETP.GT.U32.AND P0, PT, R19, 0x1, PT ;  /* 0x000000011300780c */ /* 0x000fc60003f04070 */
[----:B------:R-:W-:-:S04]  /*1ce0*/  USEL UR6, UR40, 0x1, UP0 ;  /* 0x0000000128067887 */ /* 0x000fc80008000000 */
[----:B------:R-:W-:-:S04]  /*1cf0*/  UIADD3 UR6, UR39, UR40, -UR6 ;  /* 0x0000002827067290 */ /* 0x000fc8000fffe806 */
[----:B------:R-:W-:-:S04]  /*1d00*/  UIMAD.WIDE.U32 UR4, UR6, 0x24924925, URZ ;  /* 0x24924925060478a5 */ /* 0x000fc8000f8e003f */
[----:B------:R-:W-:-:S04]  /*1d10*/  UIADD3 UR4, UR6, -UR5, URZ ;  /* 0x8000000506047290 */ /* 0x000fc8000fffe03f */
[----:B------:R-:W-:-:S04]  /*1d20*/  ULEA.HI UR4, UR4, UR5, URZ, 0x1f ;  /* 0x0000000504047291 */ /* 0x000fc8000f8ff83f */
[----:B------:R-:W-:-:S04]  /*1d30*/  USHF.R.U32.HI UR4, URZ, 0x2, UR4 ;  /* 0x000000023f047899 */ /* 0x000fc80008011604 */
[----:B------:R-:W-:-:S06]  /*1d40*/  UIMAD UR4, UR4, -0x7, UR6 ;  /* 0xfffffff9040478a4 */ /* 0x000fcc000f8e0206 */
[----:B------:R-:W-:-:S04]  /*1d50*/  IMAD.U32 R3, RZ, RZ, UR4 ;  /* 0x00000004ff037e24 */ /* 0x000fc8000f8e00ff */
[----:B------:R-:W-:-:S04]  /*1d60*/  IMAD R0, R3, 0x8, R6 ;  /* 0x0000000803007824 */ /* 0x000fc800078e0206 */
[----:B------:R-:W-:-:S05]  /*1d70*/  VIADD R0, R0, 0x38 ;  /* 0x0000003800007836 */ /* 0x000fca0000000000 */
[----:B------:R-:W-:-:S04]  /*1d80*/  PRMT R0, RZ, 0x654, R0 ;  /* 0x00000654ff007816 */ /* 0x000fc80000000000 */
[----:B------:R3:W-:Y:S01]  /*1d90*/  SYNCS.ARRIVE.TRANS64.RED.A1T0 RZ, [R0+URZ], RZ ;  /* 0x000000ff00ff79a7 */ /* 0x0007e2000810043f */
[----:B------:R-:W-:Y:S05]  /*1da0*/  @P0 BRA `(.L_x_26) ;  /* 0x0000000000040947 */ /* 0x000fea0003800000 */
[----:B------:R-:W-:Y:S01]  /*1db0*/  BPT.TRAP 0x1 ;  /* 0x000000040000795c */ /* 0x000fe20000300000 */
.L_x_26:
[----:B------:R-:W4:Y:S01]  /*1dc0*/  LDC R6, c[0x0][0x288] ;  /* 0x0000a200ff067b82 */ /* 0x000f220000000800 */
[--C-:B---3--:R-:W-:Y:S01]  /*1dd0*/  SHF.R.U32.HI R0, RZ, 0x2, R18.reuse ;  /* 0x00000002ff007819 */ /* 0x108fe20000011612 */
[----:B------:R-:W-:Y:S01]  /*1de0*/  IMAD.SHL.U32 R23, R23, 0x80, RZ ;  /* 0x0000008017177824 */ /* 0x000fe200078e00ff */
[----:B01----:R-:W-:Y:S01]  /*1df0*/  SHF.R.U32.HI R5, RZ, 0x7, R18 ;  /* 0x00000007ff057819 */ /* 0x003fe20000011612 */
[----:B------:R-:W-:Y:S01]  /*1e00*/  UIADD3 UR39, UR40, UR39, URZ ;  /* 0x0000002728277290 */ /* 0x000fe2000fffe03f */
[C---:B------:R-:W-:Y:S01]  /*1e10*/  LOP3.LUT R4, R18.reuse, 0x60, RZ, 0xc0, !PT ;  /* 0x0000006012047812 */ /* 0x040fe200078ec0ff */
[----:B------:R-:W-:Y:S01]  /*1e20*/  IMAD.SHL.U32 R14, R18, 0x2, RZ ;  /* 0x00000002120e7824 */ /* 0x000fe200078e00ff */
[----:B------:R-:W-:Y:S01]  /*1e30*/  LOP3.LUT R3, R0, 0x7, RZ, 0xc0, !PT ;  /* 0x0000000700037812 */ /* 0x000fe200078ec0ff */
[----:B------:R-:W-:Y:S01]  /*1e40*/  UISETP.GT.U32.AND UP0, UPT, UR39, 0x6, UPT ;  /* 0x000000062700788c */ /* 0x000fe2000bf04070 */
[----:B------:R-:W-:Y:S01]  /*1e50*/  LOP3.LUT R0, R5, 0x1, RZ, 0xc0, !PT ;  /* 0x0000000105007812 */ /* 0x000fe200078ec0ff */
[----:B------:R-:W-:Y:S01]  /*1e60*/  UIMAD.WIDE.U32 UR4, UR39, 0x24924925, URZ ;  /* 0x24924925270478a5 */ /* 0x000fe2000f8e003f */
[----:B------:R-:W-:Y:S01]  /*1e70*/  SHF.R.U32.HI R8, RZ, 0x1, R4 ;  /* 0x00000001ff087819 */ /* 0x000fe20000011604 */
[----:B------:R-:W-:Y:S01]  /*1e80*/  ULDC UR7, c[0x0][0x284] ;  /* 0x0000a10000077ab9 */ /* 0x000fe20000000800 */
[----:B------:R-:W-:Y:S01]  /*1e90*/  UISETP.LT.U32.AND UP0, UPT, UR40, 0x7, UP0 ;  /* 0x000000072800788c */ /* 0x000fe20008701070 */
[----:B------:R-:W-:Y:S01]  /*1ea0*/  IMAD.SHL.U32 R4, R0, 0x40, RZ ;  /* 0x0000004000047824 */ /* 0x000fe200078e00ff */
[--C-:B------:R-:W-:Y:S01]  /*1eb0*/  IADD3 R5, RZ, -R8, -R3.reuse ;  /* 0x80000008ff057210 */ /* 0x100fe20007ffe803 */
[----:B------:R-:W-:Y:S01]  /*1ec0*/  UIADD3 UR4, UR39, -UR5, URZ ;  /* 0x8000000527047290 */ /* 0x000fe2000fffe03f */
[----:B------:R-:W-:Y:S01]  /*1ed0*/  SHF.R.S32.HI R160, RZ, 0x1f, R22 ;  /* 0x0000001fffa07819 */ /* 0x000fe20000011416 */
[----:B------:R-:W-:Y:S01]  /*1ee0*/  UISETP.GE.U32.AND UP1, UPT, UR40, 0x7, UPT ;  /* 0x000000072800788c */ /* 0x000fe2000bf26070 */
[----:B------:R-:W-:Y:S01]  /*1ef0*/  LOP3.LUT R165, R4, 0x40, R3, 0xe2, !PT ;  /* 0x0000004004a57812 */ /* 0x000fe200078ee203 */
[----:B------:R-:W-:Y:S01]  /*1f00*/  IMAD R3, R0, -0x40, R5 ;  /* 0xffffffc000037824 */ /* 0x000fe200078e0205 */
[----:B------:R-:W-:Y:S01]  /*1f10*/  LOP3.LUT R0, R18, 0x3, RZ, 0xc0, !PT ;  /* 0x0000000312007812 */ /* 0x000fe200078ec0ff */
[----:B------:R-:W-:Y:S01]  /*1f20*/  ULDC.64 UR8, c[0x0][0x5d0] ;  /* 0x0001740000087ab9 */ /* 0x000fe20000000a00 */
[C---:B------:R-:W-:Y:S01]  /*1f30*/  LOP3.LUT R14, R23.reuse, 0x6, R14, 0xf8, !PT ;  /* 0x00000006170e7812 */ /* 0x040fe200078ef80e */
[----:B------:R-:W-:Y:S01]  /*1f40*/  USEL UR6, URZ, 0x1, !UP0 ;  /* 0x000000013f067887 */ /* 0x000fe2000c000000 */
[----:B----4-:R-:W-:Y:S01]  /*1f50*/  ISETP.GE.AND P0, PT, R23, R6, PT ;  /* 0x000000061700720c */ /* 0x010fe20003f06270 */
[----:B------:R-:W-:Y:S01]  /*1f60*/  IMAD R10, R0, -0x2, R6 ;  /* 0xfffffffe000a7824 */ /* 0x000fe200078e0206 */
[----:B------:R-:W-:Y:S01]  /*1f70*/  ULEA.HI UR4, UR4, UR5, URZ, 0x1f ;  /* 0x0000000504047291 */ /* 0x000fe2000f8ff83f */
[----:B------:R-:W-:Y:S01]  /*1f80*/  IMAD.SHL.U32 R0, R152, 0x100, RZ ;  /* 0x0000010098007824 */ /* 0x000fe200078e00ff */
[----:B------:R-:W-:Y:S01]  /*1f90*/  SHF.R.S32.HI R15, RZ, 0x1f, R14 ;  /* 0x0000001fff0f7819 */ /* 0x000fe2000001140e */
[----:B------:R-:W-:Y:S01]  /*1fa0*/  IMAD R7, R160, UR8, RZ ;  /* 0x00000008a0077c24 */ /* 0x000fe2000f8e02ff */
[----:B------:R-:W-:Y:S01]  /*1fb0*/  ULOP3.LUT UR38, UR38, UR6, URZ, 0x3c, !UPT ;  /* 0x0000000626267292 */ /* 0x000fe2000f8e3c3f */
[----:B------:R-:W-:Y:S01]  /*1fc0*/  IMAD.WIDE R4, R152, 0x100, RZ ;  /* 0x0000010098047825 */ /* 0x000fe200078e02ff */
[C---:B------:R-:W-:Y:S01]  /*1fd0*/  ISETP.GE.OR P0, PT, R0.reuse, UR7, P0 ;  /* 0x0000000700007c0c */ /* 0x040fe20008706670 */
[----:B------:R-:W-:Y:S01]  /*1fe0*/  USHF.R.U32.HI UR4, URZ, 0x2, UR4 ;  /* 0x000000023f047899 */ /* 0x000fe20008011604 */
[----:B------:R-:W-:Y:S01]  /*1ff0*/  IADD3 R0, -R0, UR7, R3 ;  /* 0x0000000700007c10 */ /* 0x000fe2000fffe103 */
[----:B------:R-:W-:Y:S01]  /*2000*/  IMAD R9, R22, UR9, R7 ;  /* 0x0000000916097c24 */ /* 0x000fe2000f8e0207 */
[----:B------:R-:W-:Y:S01]  /*2010*/  LOP3.LUT R165, R4, R165, R8, 0xfe, !PT ;  /* 0x000000a504a57212 */ /* 0x000fe200078efe08 */
[----:B------:R-:W-:Y:S01]  /*2020*/  IMAD.WIDE.U32 R6, R22, UR8, R14 ;  /* 0x0000000816067c25 */ /* 0x000fe2000f8e000e */
[----:B------:R-:W-:-:S02]  /*2030*/  @UP1 ULOP3.LUT UR38, UR38, 0x1, UR4, 0x78, !UPT ;  /* 0x0000000126261892 */ /* 0x000fc4000f8e7804 */
[----:B------:R-:W-:Y:S01]  /*2040*/  UIMAD UR39, UR4, -0x7, UR39 ;  /* 0xfffffff9042778a4 */ /* 0x000fe2000f8e0227 */
[----:B------:R-:W-:Y:S02]  /*2050*/  IMAD.IADD R7, R7, 0x1, R9 ;  /* 0x0000000107077824 */ /* 0x000fe400078e0209 */
[----:B------:R-:W-:Y:S02]  /*2060*/  IMAD.IADD R3, R10, 0x1, -R23 ;  /* 0x000000010a037824 */ /* 0x000fe400078e0a17 */
[----:B------:R-:W-:Y:S01]  /*2070*/  IMAD.MOV.U32 R152, RZ, RZ, -0x1 ;  /* 0xffffffffff987424 */ /* 0x000fe200078e00ff */
[----:B------:R-:W-:Y:S06]  /*2080*/  @P0 BRA `(.L_x_28) ;  /* 0x0000006000f40947 */ /* 0x000fec0003800000 */
[----:B------:R-:W0:Y:S01]  /*2090*/  LDC.64 R20, c[0x0][0x5c8] ;  /* 0x00017200ff147b82 */ /* 0x000e220000000a00 */
[----:B------:R-:W-:Y:S01]  /*20a0*/  ULDC.64 UR4, c[0x0][0x5c0] ;  /* 0x0001700000047ab9 */ /* 0x000fe20000000a00 */
[----:B------:R-:W-:Y:S01]  /*20b0*/  BSSY B0, `(.L_x_28) ;  /* 0x000063a000007945 */ /* 0x000fe20003800000 */
[-C--:B0-----:R-:W-:Y:S01]  /*20c0*/  IMAD R8, R5, R20.reuse, RZ ;  /* 0x0000001405087224 */ /* 0x081fe200078e02ff */
[----:B------:R-:W-:Y:S01]  /*20d0*/  SHF.L.U64.HI R13, R20, 0x3, R21 ;  /* 0x00000003140d7819 */ /* 0x000fe20000010215 */
[----:B------:R-:W-:-:S04]  /*20e0*/  IMAD.WIDE.U32 R6, R165, R20, R6 ;  /* 0x00000014a5067225 */ /* 0x000fc800078e0006 */
[----:B------:R-:W-:Y:S01]  /*20f0*/  IMAD R9, R165, R21, R8 ;  /* 0x00000015a5097224 */ /* 0x000fe200078e0208 */
[----:B------:R-:W-:Y:S01]  /*2100*/  IADD3 R158, P0, R6, UR4, RZ ;  /* 0x00000004069e7c10 */ /* 0x000fe2000ff1e0ff */
[C---:B------:R-:W-:Y:S02]  /*2110*/  IMAD.SHL.U32 R11, R20.reuse, 0x8, RZ ;  /* 0x00000008140b7824 */ /* 0x040fe400078e00ff */
[----:B------:R-:W-:Y:S01]  /*2120*/  IMAD.IADD R9, R7, 0x1, R9 ;  /* 0x0000000107097824 */ /* 0x000fe200078e0209 */
[-C--:B------:R-:W-:Y:S02]  /*2130*/  LEA R6, P2, R20, R158.reuse, 0x7 ;  /* 0x0000009e14067211 */ /* 0x080fe400078438ff */
[----:B------:R-:W-:Y:S02]  /*2140*/  IADD3 R8, P1, R11, R158, RZ ;  /* 0x0000009e0b087210 */ /* 0x000fe40007f3e0ff */
[----:B------:R-:W-:Y:S02]  /*2150*/  IADD3.X R159, R9, UR5, RZ, P0, !PT ;  /* 0x00000005099f7c10 */ /* 0x000fe400087fe4ff */
[----:B-----5:R-:W-:-:S02]  /*2160*/  ISETP.NE.AND P0, PT, R154, RZ, PT ;  /* 0x000000ff9a00720c */ /* 0x020fc40003f05270 */
[----:B------:R-:W-:Y:S01]  /*2170*/  LEA.HI.X R7, R20, R159, R21, 0x7, P2 ;  /* 0x0000009f14077211 */ /* 0x000fe200010f3c15 */
[----:B------:R-:W-:Y:S01]  /*2180*/  IMAD.X R9, R13, 0x1, R159, P1 ;  /* 0x000000010d097824 */ /* 0x000fe200008e069f */
[----:B------:R-:W-:-:S05]  /*2190*/  IADD3 R10, P2, R11, R6, RZ ;  /* 0x000000060b0a7210 */ /* 0x000fca0007f5e0ff */
[----:B------:R-:W-:-:S04]  /*21a0*/  IMAD.X R11, R13, 0x1, R7, P2 ;  /* 0x000000010d0b7824 */ /* 0x000fc800010e0607 */
[----:B------:R-:W-:Y:S05]  /*21b0*/  @!P0 BRA `(.L_x_29) ;  /* 0x0000004800948947 */ /* 0x000fea0003800000 */
[----:B------:R-:W0:Y:S01]  /*21c0*/  LDC.64 R156, c[0x0][0x5b0] ;  /* 0x00016c00ff9c7b82 */ /* 0x000e220000000a00 */
[----:B------:R-:W-:Y:S01]  /*21d0*/  ULDC.64 UR4, c[0x0][0x5b8] ;  /* 0x00016e0000047ab9 */ /* 0x000fe20000000a00 */
[----:B------:R-:W-:Y:S01]  /*21e0*/  ISETP.GE.AND P0, PT, R0, 0x1, PT ;  /* 0x000000010000780c */ /* 0x000fe20003f06270 */
[----:B------:R-:W-:Y:S01]  /*21f0*/  IMAD R21, R160, UR4, RZ ;  /* 0x00000004a0157c24 */ /* 0x000fe2000f8e02ff */
[----:B------:R-:W-:Y:S01]  /*2200*/  BSSY B1, `(.L_x_30) ;  /* 0x0000010000017945 */ /* 0x000fe20003800000 */
[C---:B------:R-:W-:Y:S01]  /*2210*/  IMAD.WIDE.U32 R14, R22.reuse, UR4, R14 ;  /* 0x00000004160e7c25 */ /* 0x040fe2000f8e000e */
[----:B------:R-:W-:Y:S02]  /*2220*/  ISETP.LT.OR P3, PT, R3, 0x1, !P0 ;  /* 0x000000010300780c */ /* 0x000fe40004761670 */
[----:B------:R-:W1:Y:S01]  /*2230*/  LDC.64 R12, c[0x0][0x5a8] ;  /* 0x00016a00ff0c7b82 */ /* 0x000e620000000a00 */
[----:B------:R-:W-:Y:S02]  /*2240*/  IMAD R21, R22, UR5, R21 ;  /* 0x0000000516157c24 */ /* 0x000fe4000f8e0215 */
[----:B------:R-:W-:-:S02]  /*2250*/  IMAD.MOV.U32 R20, RZ, RZ, R14 ;  /* 0x000000ffff147224 */ /* 0x000fc400078e000e */
[----:B------:R-:W-:Y:S02]  /*2260*/  IMAD.IADD R21, R15, 0x1, R21 ;  /* 0x000000010f157824 */ /* 0x000fe400078e0215 */
[-C--:B0-----:R-:W-:Y:S01]  /*2270*/  IMAD R160, R5, R156.reuse, RZ ;  /* 0x0000009c05a07224 */ /* 0x081fe200078e02ff */
[----:B------:R-:W-:Y:S01]  /*2280*/  SHF.L.U64.HI R161, R156, 0x3, R157 ;  /* 0x000000039ca17819 */ /* 0x000fe2000001029d */
[----:B------:R-:W-:-:S04]  /*2290*/  IMAD.WIDE.U32 R22, R165, R156, R20 ;  /* 0x0000009ca5167225 */ /* 0x000fc800078e0014 */
[----:B------:R-:W-:Y:S01]  /*22a0*/  IMAD R169, R165, R157, R160 ;  /* 0x0000009da5a97224 */ /* 0x000fe200078e02a0 */
[----:B-1----:R-:W-:Y:S01]  /*22b0*/  IADD3 R22, P1, R22, R12, RZ ;  /* 0x0000000c16167210 */ /* 0x002fe20007f3e0ff */
[----:B------:R-:W-:-:S03]  /*22c0*/  IMAD.SHL.U32 R160, R156, 0x8, RZ ;  /* 0x000000089ca07824 */ /* 0x000fc600078e00ff */
[----:B------:R-:W-:Y:S01]  /*22d0*/  IADD3.X R23, R13, R23, R169, P1, !PT ;  /* 0x000000170d177210 */ /* 0x000fe20000ffe4a9 */
[----:B------:R-:W-:Y:S08]  /*22e0*/  @P3 BRA `(.L_x_31) ;  /* 0x0000000000043947 */ /* 0x000ff00003800000 */
[----:B--2---:R0:W5:Y:S02]  /*22f0*/  LDG.E.U8 R155, desc[UR36][R22.64] ;  /* 0x00000024169b7981 */ /* 0x004164000c1e1100 */
.L_x_31:
[----:B------:R-:W-:Y:S05]  /*2300*/  BSYNC B1 ;  /* 0x0000000000017941 */ /* 0x000fea0003800000 */
.L_x_30:
[----:B-----5:R-:W-:Y:S01]  /*2310*/  LOP3.LUT R164, R155, 0xffff, RZ, 0xc0, !PT ;  /* 0x0000ffff9ba47812 */ /* 0x020fe200078ec0ff */
[----:B------:R-:W-:Y:S01]  /*2320*/  IMAD.WIDE.U32 R162, R165, R156, R160 ;  /* 0x0000009ca5a27225 */ /* 0x000fe200078e00a0 */
[----:B------:R-:W-:Y:S01]  /*2330*/  ISETP.LT.OR P4, PT, R3, 0x2, !P0 ;  /* 0x000000020300780c */ /* 0x000fe20004781670 */
[----:B------:R-:W-:Y:S01]  /*2340*/  BSSY B1, `(.L_x_32) ;  /* 0x000000e000017945 */ /* 0x000fe20003800000 */
[----:B------:R-:W-:Y:S01]  /*2350*/  PRMT R167, R164, 0x8880, RZ ;  /* 0x00008880a4a77816 */ /* 0x000fe200000000ff */
[----:B------:R-:W-:Y:S01]  /*2360*/  IMAD.IADD R163, R169, 0x1, R163 ;  /* 0x00000001a9a37824 */ /* 0x000fe200078e02a3 */
[----:B------:R-:W-:Y:S02]  /*2370*/  IADD3 R162, P2, P5, R14, R12, R162 ;  /* 0x0000000c0ea27210 */ /* 0x000fe40007d5e0a2 */
[----:B------:R-:W-:Y:S01]  /*2380*/  ISETP.GE.AND P1, PT, R0, 0x9, PT ;  /* 0x000000090000780c */ /* 0x000fe20003f26270 */
[----:B------:R-:W-:Y:S01]  /*2390*/  IMAD R164, R167, R154, RZ ;  /* 0x0000009aa7a47224 */ /* 0x000fe200078e02ff */
[----:B------:R-:W-:-:S02]  /*23a0*/  IADD3.X R163, R21, R13, R163, P2, P5 ;  /* 0x0000000d15a37210 */ /* 0x000fc400017ea4a3 */
[----:B------:R-:W-:Y:S01]  /*23b0*/  ISETP.LT.OR P2, PT, R3, 0x1, !P1 ;  /* 0x000000010300780c */ /* 0x000fe20004f41670 */
[----:B------:R-:W-:-:S05]  /*23c0*/  @!P3 IMAD R167, R88, R153, R164 ;  /* 0x0000009958a7b224 */ /* 0x000fca00078e02a4 */
[----:B------:R1:W-:Y:S01]  /*23d0*/  @!P3 STG.E.U8 desc[UR36][R158.64], R167 ;  /* 0x000000a79e00b986 */ /* 0x0003e2000c101124 */
[----:B------:R-:W-:Y:S06]  /*23e0*/  @P4 BRA `(.L_x_33) ;  /* 0x00000000000c4947 */ /* 0x000fec0003800000 */
[----:B--2---:R-:W1:Y:S02]  /*23f0*/  LDG.E.U8 R155, desc[UR36][R22.64+0x1] ;  /* 0x00000124169b7981 */ /* 0x004e64000c1e1100 */
[----:B-1----:R-:W-:-:S05]  /*2400*/  PRMT R167, R155, 0x8880, RZ ;  /* 0x000088809ba77816 */ /* 0x002fca00000000ff */
[----:B------:R-:W-:-:S07]  /*2410*/  IMAD R164, R167, R154, RZ ;  /* 0x0000009aa7a47224 */ /* 0x000fce00078e02ff */
.L_x_33:
[----:B------:R-:W-:Y:S05]  /*2420*/  BSYNC B1 ;  /* 0x0000000000017941 */ /* 0x000fea0003800000 */
.L_x_32:
[----:B------:R-:W-:Y:S01]  /*2430*/  @!P4 IMAD R89, R89, R153, R164 ;  /* 0x000000995959c224 */ /* 0x000fe200078e02a4 */
[----:B------:R-:W-:Y:S04]  /*2440*/  BSSY B1, `(.L_x_34) ;  /* 0x0000006000017945 */ /* 0x000fe80003800000 */
[----:B------:R3:W-:Y:S01]  /*2450*/  @!P4 STG.E.U8 desc[UR36][R158.64+0x1], R89 ;  /* 0x000001599e00c986 */ /* 0x0007e2000c101124 */
[----:B------:R-:W-:Y:S05]  /*2460*/  @P2 BRA `(.L_x_35) ;  /* 0x00000000000c2947 */ /* 0x000fea0003800000 */
[----:B--2---:R-:W3:Y:S02]  /*2470*/  LDG.E.U8 R155, desc[UR36][R162.64] ;  /* 0x00000024a29b7981 */ /* 0x004ee4000c1e1100 */
[----:B---3--:R-:W-:-:S05]  /*2480*/  PRMT R89, R155, 0x8880, RZ ;  /* 0x000088809b597816 */ /* 0x008fca00000000ff */
[----:B------:R-:W-:-:S07]  /*2490*/  IMAD R164, R89, R154, RZ ;  /* 0x0000009a59a47224 */ /* 0x000fce00078e02ff */
.L_x_35:
[----:B------:R-:W-:Y:S05]  /*24a0*/  BSYNC B1 ;  /* 0x0000000000017941 */ /* 0x000fea0003800000 */
.L_x_34:
[C---:B------:R-:W-:Y:S01]  /*24b0*/  ISETP.LT.OR P4, PT, R3.reuse, 0x2, !P1 ;  /* 0x000000020300780c */ /* 0x040fe20004f81670 */
[----:B---3--:R-:W-:Y:S01]  /*24c0*/  @!P2 IMAD R89, R90, R153, R164 ;  /* 0x000000995a59a224 */ /* 0x008fe200078e02a4 */
[----:B------:R-:W-:Y:S01]  /*24d0*/  BSSY B1, `(.L_x_36) ;  /* 0x0000009000017945 */ /* 0x000fe20003800000 */
[C---:B------:R-:W-:Y:S02]  /*24e0*/  ISETP.LT.OR P3, PT, R3.reuse, 0x9, !P0 ;  /* 0x000000090300780c */ /* 0x040fe40004761670 */
[C---:B------:R-:W-:Y:S01]  /*24f0*/  ISETP.LT.OR P5, PT, R3.reuse, 0xa, !P0 ;  /* 0x0000000a0300780c */ /* 0x040fe200047a1670 */
[----:B------:R3:W-:Y:S01]  /*2500*/  @!P2 STG.E.U8 desc[UR36][R8.64], R89 ;  /* 0x000000590800a986 */ /* 0x0007e2000c101124 */
[----:B------:R-:W-:-:S06]  /*2510*/  ISETP.LT.OR P2, PT, R3, 0x9, !P1 ;  /* 0x000000090300780c */ /* 0x000fcc0004f41670 */
[----:B------:R-:W-:Y:S07]  /*2520*/  @P4 BRA `(.L_x_37) ;  /* 0x00000000000c4947 */ /* 0x000fee0003800000 */
[----:B--2---:R-:W3:Y:S02]  /*2530*/  LDG.E.U8 R155, desc[UR36][R162.64+0x1] ;  /* 0x00000124a29b7981 */ /* 0x004ee4000c1e1100 */
[----:B---3--:R-:W-:-:S05]  /*2540*/  PRMT R89, R155, 0x8880, RZ ;  /* 0x000088809b597816 */ /* 0x008fca00000000ff */
[----:B------:R-:W-:-:S07]  /*2550*/  IMAD R164, R89, R154, RZ ;  /* 0x0000009a59a47224 */ /* 0x000fce00078e02ff */
.L_x_37:
[----:B------:R-:W-:Y:S05]  /*2560*/  BSYNC B1 ;  /* 0x0000000000017941 */ /* 0x000fea0003800000 */
.L_x_36:
[----:B------:R-:W-:Y:S01]  /*2570*/  @!P4 IMAD R91, R91, R153, R164 ;  /* 0x000000995b5bc224 */ /* 0x000fe200078e02a4 */
[----:B------:R-:W-:Y:S04]  /*2580*/  BSSY B1, `(.L_x_38) ;  /* 0x0000006000017945 */ /* 0x000fe80003800000 */
[----:B------:R4:W-:Y:S01]  /*2590*/  @!P4 STG.E.U8 desc[UR36][R8.64+0x1], R91 ;  /* 0x0000015b0800c986 */ /* 0x0009e2000c101124 */
[----:B------:R-:W-:Y:S05]  /*25a0*/  @P3 BRA `(.L_x_39) ;  /* 0x00000000000c3947 */ /* 0x000fea0003800000 */
[----:B--2---:R-:W3:Y:S02]  /*25b0*/  LDG.E.U8 R155, desc[UR36][R22.64+0x8] ;  /* 0x00000824169b7981 */ /* 0x004ee4000c1e1100 */
[----:B---3--:R-:W-:-:S05]  /*25c0*/  PRMT R89, R155, 0x8880, RZ ;  /* 0x000088809b597816 */ /* 0x008fca00000000ff */
[----:B------:R-:W-:-:S07]  /*25d0*/  IMAD R164, R89, R154, RZ ;  /* 0x0000009a59a47224 */ /* 0x000fce00078e02ff */
.L_x_39:
[----:B------:R-:W-:Y:S05]  /*25e0*/  BSYNC B1 ;  /* 0x0000000000017941 */ /* 0x000fea0003800000 */
.L_x_38:
[----:B---3--:R-:W-:Y:S01]  /*25f0*/  @!P3 IMAD R89, R92, R153, R164 ;  /* 0x000000995c59b224 */ /* 0x008fe200078e02a4 */
[----:B------:R-:W-:Y:S04]  /*2600*/  BSSY B1, `(.L_x_40) ;  /* 0x0000006000017945 */ /* 0x000fe80003800000 */
[----:B------:R3:W-:Y:S01]  /*2610*/  @!P3 STG.E.U8 desc[UR36][R158.64+0x8], R89 ;  /* 0x000008599e00b986 */ /* 0x0007e2000c101124 */
[----:B------:R-:W-:Y:S05]  /*2620*/  @P5 BRA `(.L_x_41) ;  /* 0x00000000000c5947 */ /* 0x000fea0003800000 */
[----:B--2---:R-:W3:Y:S02]  /*2630*/  LDG.E.U8 R155, desc[UR36][R22.64+0x9] ;  /* 0x00000924169b7981 */ /* 0x004ee4000c1e1100 */
[----:B---3--:R-:W-:-:S05]  /*2640*/  PRMT R89, R155, 0x8880, RZ ;  /* 0x000088809b597816 */ /* 0x008fca00000000ff */
[----:B------:R-:W-:-:S07]  /*2650*/  IMAD R164, R89, R154, RZ ;  /* 0x0000009a59a47224 */ /* 0x000fce00078e02ff */
.L_x_41:
[----:B------:R-:W-:Y:S05]  /*2660*/  BSYNC B1 ;  /* 0x0000000000017941 */ /* 0x000fea0003800000 */
.L_x_40:
[----:B------:R-:W-:Y:S01]  /*2670*/  @!P5 IMAD R93, R93, R153, R164 ;  /* 0x000000995d5dd224 */ /* 0x000fe200078e02a4 */
[----:B------:R-:W-:Y:S04]  /*2680*/  BSSY B1, `(.L_x_42) ;  /* 0x0000006000017945 */ /* 0x000fe80003800000 */
[----:B------:R0:W-:Y:S01]  /*2690*/  @!P5 STG.E.U8 desc[UR36][R158.64+0x9], R93 ;  /* 0x0000095d9e00d986 */ /* 0x0001e2000c101124 */
[----:B------:R-:W-:Y:S05]  /*26a0*/  @P2 BRA `(.L_x_43) ;  /* 0x00000000000c2947 */ /* 0x000fea0003800000 */
[----:B--2---:R-:W3:Y:S02]  /*26b0*/  LDG.E.U8 R155, desc[UR36][R162.64+0x8] ;  /* 0x00000824a29b7981 */ /* 0x004ee4000c1e1100 */
[----:B---3--:R-:W-:-:S05]  /*26c0*/  PRMT R89, R155, 0x8880, RZ ;  /* 0x000088809b597816 */ /* 0x008fca00000000ff */
[----:B------:R-:W-:-:S07]  /*26d0*/  IMAD R164, R89, R154, RZ ;  /* 0x0000009a59a47224 */ /* 0x000fce00078e02ff */
.L_x_43:
[----:B------:R-:W-:Y:S05]  /*26e0*/  BSYNC B1 ;  /* 0x0000000000017941 */ /* 0x000fea0003800000 */
.L_x_42:
        /* <DEDUP_REMOVED lines=11> */
.L_x_45:
[----:B------:R-:W-:Y:S05]  /*27a0*/  BSYNC B1 ;  /* 0x0000000000017941 */ /* 0x000fea0003800000 */
.L_x_44:
[----:B------:R-:W-:Y:S01]  /*27b0*/  @!P4 IMAD R95, R95, R153, R164 ;  /* 0x000000995f5fc224 */ /* 0x000fe200078e02a4 */
[----:B------:R-:W-:Y:S04]  /*27c0*/  BSSY B1, `(.L_x_46) ;  /* 0x0000006000017945 */ /* 0x000fe80003800000 */
[----:B------:R0:W-:Y:S01]  /*27d0*/  @!P4 STG.E.U8 desc[UR36][R8.64+0x9], R95 ;  /* 0x0000095f0800c986 */ /* 0x0001e2000c101124 */
[----:B------:R-:W-:Y:S05]  /*27e0*/  @P3 BRA `(.L_x_47) ;  /* 0x00000000000c3947 */ /* 0x000fea0003800000 */
[----:B--2---:R-:W3:Y:S02]  /*27f0*/  LDG.E.U8 R155, desc[UR36][R22.64+0x10] ;  /* 0x00001024169b7981 */ /* 0x004ee4000c1e1100 */
[----:B---3--:R-:W-:-:S05]  /*2800*/  PRMT R89, R155, 0x8880, RZ ;  /* 0x000088809b597816 */ /* 0x008fca00000000ff */
[----:B------:R-:W-:-:S07]  /*2810*/  IMAD R164, R89, R154, RZ ;  /* 0x0000009a59a47224 */ /* 0x000fce00078e02ff */
.L_x_47:
[----:B------:R-:W-:Y:S05]  /*2820*/  BSYNC B1 ;  /* 0x0000000000017941 */ /* 0x000fea0003800000 */
.L_x_46:
[----:B---3--:R-:W-:Y:S01]  /*2830*/  @!P3 IMAD R89, R96, R153, R164 ;  /* 0x000000996059b224 */ /* 0x008fe200078e02a4 */
[----:B------:R-:W-:Y:S04]  /*2840*/  BSSY B1, `(.L_x_48) ;  /* 0x0000006000017945 */ /* 0x000fe80003800000 */
[----:B------:R3:W-:Y:S01]  /*2850*/  @!P3 STG.E.U8 desc[UR36][R158.64+0x10], R89 ;  /* 0x000010599e00b986 */ /* 0x0007e2000c101124 */
[----:B------:R-:W-:Y:S05]  /*2860*/  @P5 BRA `(.L_x_49) ;  /* 0x00000000000c5947 */ /* 0x000fea0003800000 */
[----:B--2---:R-:W3:Y:S02]  /*2870*/  LDG.E.U8 R155, desc[UR36][R22.64+0x11] ;  /* 0x00001124169b7981 */ /* 0x004ee4000c1e1100 */
[----:B---3--:R-:W-:-:S05]  /*2880*/  PRMT R89, R155, 0x8880, RZ ;  /* 0x000088809b597816 */ /* 0x008fca00000000ff */
[----:B------:R-:W-:-:S07]  /*2890*/  IMAD R164, R89, R154, RZ ;  /* 0x0000009a59a47224 */ /* 0x000fce00078e02ff */
.L_x_49:
[----:B------:R-:W-:Y:S05]  /*28a0*/  BSYNC B1 ;  /* 0x0000000000017941 */ /* 0x000fea0003800000 */
.L_x_48:
[----:B------:R-:W-:Y:S01]  /*28b0*/  @!P5 IMAD R97, R97, R153, R164 ;  /* 0x000000996161d224 */ /* 0x000fe200078e02a4 */
[----:B------:R-:W-:Y:S04]  /*28c0*/  BSSY B1, `(.L_x_50) ;  /* 0x0000006000017945 */ /* 0x000fe80003800000 */
[----:B------:R0:W-:Y:S01]  /*28d0*/  @!P5 STG.E.U8 desc[UR36][R158.64+0x11], R97 ;  /* 0x000011619e00d986 */ /* 0x0001e2000c101124 */
[----:B------:R-:W-:Y:S05]  /*28e0*/  @P2 BRA `(.L_x_51) ;  /* 0x00000000000c2947 */ /* 0x000fea0003800000 */
[----:B--2---:R-:W3:Y:S02]  /*28f0*/  LDG.E.U8 R155, desc[UR36][R162.64+0x10] ;  /* 0x00001024a29b7981 */ /* 0x004ee4000c1e1100 */
[----:B---3--:R-:W-:-:S05]  /*2900*/  PRMT R89, R155, 0x8880, RZ ;  /* 0x000088809b597816 */ /* 0x008fca00000000ff */
[----:B------:R-:W-:-:S07]  /*2910*/  IMAD R164, R89, R154, RZ ;  /* 0x0000009a59a47224 */ /* 0x000fce00078e02ff */
.L_x_51:
[----:B------:R-:W-:Y:S05]  /*2920*/  BSYNC B1 ;  /* 0x0000000000017941 */ /* 0x000fea0003800000 */
.L_x_50:
        /* <DEDUP_REMOVED lines=11> */
.L_x_53:
[----:B------:R-:W-:Y:S05]  /*29e0*/  BSYNC B1 ;  /* 0x0000000000017941 */ /* 0x000fea0003800000 */
.L_x_52:
[----:B------:R-:W-:Y:S01]  /*29f0*/  @!P4 IMAD R99, R99, R153, R164 ;  /* 0x000000996363c224 */ /* 0x000fe200078e02a4 */
[----:B------:R-:W-:Y:S04]  /*2a00*/  BSSY B1, `(.L_x_54) ;  /* 0x0000006000017945 */ /* 0x000fe80003800000 */
[----:B------:R0:W-:Y:S01]  /*2a10*/  @!P4 STG.E.U8 desc[UR36][R8.64+0x11], R99 ;  /* 0x000011630800c986 */ /* 0x0001e2000c101124 */
[----:B------:R-:W-:Y:S05]  /*2a20*/  @P3 BRA `(.L_x_55) ;  /* 0x00000000000c3947 */ /* 0x000fea0003800000 */
[----:B--2---:R-:W3:Y:S02]  /*2a30*/  LDG.E.U8 R155, desc[UR36][R22.64+0x18] ;  /* 0x00001824169b7981 */ /* 0x004ee4000c1e1100 */
[----:B---3--:R-:W-:-:S05]  /*2a40*/  PRMT R89, R155, 0x8880, RZ ;  /* 0x000088809b597816 */ /* 0x008fca00000000ff */
[----:B------:R-:W-:-:S07]  /*2a50*/  IMAD R164, R89, R154, RZ ;  /* 0x0000009a59a47224 */ /* 0x000fce00078e02ff */
.L_x_55:
[----:B------:R-:W-:Y:S05]  /*2a60*/  BSYNC B1 ;  /* 0x0000000000017941 */ /* 0x000fea0003800000 */
.L_x_54:
[----:B---3--:R-:W-:Y:S01]  /*2a70*/  @!P3 IMAD R89, R100, R153, R164 ;  /* 0x000000996459b224 */ /* 0x008fe200078e02a4 */
[----:B------:R-:W-:Y:S04]  /*2a80*/  BSSY B1, `(.L_x_56) ;  /* 0x0000006000017945 */ /* 0x000fe80003800000 */
[----:B------:R3:W-:Y:S01]  /*2a90*/  @!P3 STG.E.U8 desc[UR36][R158.64+0x18], R89 ;  /* 0x000018599e00b986 */ /* 0x0007e2000c101124 */
[----:B------:R-:W-:Y:S05]  /*2aa0*/  @P5 BRA `(.L_x_57) ;  /* 0x00000000000c5947 */ /* 0x000fea0003800000 */
[----:B--2---:R-:W3:Y:S02]  /*2ab0*/  LDG.E.U8 R155, desc[UR36][R22.64+0x19] ;  /* 0x00001924169b7981 */ /* 0x004ee4000c1e1100 */
[----:B---3--:R-:W-:-:S05]  /*2ac0*/  PRMT R89, R155, 0x8880, RZ ;  /* 0x000088809b597816 */ /* 0x008fca00000000ff */
[----:B------:R-:W-:-:S07]  /*2ad0*/  IMAD R164, R89, R154, RZ ;  /* 0x0000009a59a47224 */ /* 0x000fce00078e02ff */
.L_x_57:
[----:B------:R-:W-:Y:S05]  /*2ae0*/  BSYNC B1 ;  /* 0x0000000000017941 */ /* 0x000fea0003800000 */
.L_x_56:
[----:B------:R-:W-:Y:S01]  /*2af0*/  @!P5 IMAD R101, R101, R153, R164 ;  /* 0x000000996565d224 */ /* 0x000fe200078e02a4 */
[----:B------:R-:W-:Y:S04]  /*2b00*/  BSSY B1, `(.L_x_58) ;  /* 0x0000006000017945 */ /* 0x000fe80003800000 */
[----:B------:R0:W-:Y:S01]  /*2b10*/  @!P5 STG.E.U8 desc[UR36][R158.64+0x19], R101 ;  /* 0x000019659e00d986 */ /* 0x0001e2000c101124 */
[----:B------:R-:W-:Y:S05]  /*2b20*/  @P2 BRA `(.L_x_59) ;  /* 0x00000000000c2947 */ /* 0x000fea0003800000 */
[----:B--2---:R-:W3:Y:S02]  /*2b30*/  LDG.E.U8 R155, desc[UR36][R162.64+0x18] ;  /* 0x00001824a29b7981 */ /* 0x004ee4000c1e1100 */
[----:B---3--:R-:W-:-:S05]  /*2b40*/  PRMT R89, R155, 0x8880, RZ ;  /* 0x000088809b597816 */ /* 0x008fca00000000ff */
[----:B------:R-:W-:-:S07]  /*2b50*/  IMAD R164, R89, R154, RZ ;  /* 0x0000009a59a47224 */ /* 0x000fce00078e02ff */
.L_x_59:
[----:B------:R-:W-:Y:S05]  /*2b60*/  BSYNC B1 ;  /* 0x0000000000017941 */ /* 0x000fea0003800000 */
.L_x_58:
        /* <DEDUP_REMOVED lines=11> */
.L_x_61:
[----:B------:R-:W-:Y:S05]  /*2c20*/  BSYNC B1 ;  /* 0x0000000000017941 */ /* 0x000fea0003800000 */
.L_x_60:
[----:B------:R-:W-:Y:S01]  /*2c30*/  @!P4 IMAD R103, R103, R153, R164 ;  /* 0x000000996767c224 */ /* 0x000fe200078e02a4 */
[----:B------:R-:W-:Y:S04]  /*2c40*/  BSSY B1, `(.L_x_62) ;  /* 0x0000006000017945 */ /* 0x000fe80003800000 */
[----:B------:R0:W-:Y:S01]  /*2c50*/  @!P4 STG.E.U8 desc[UR36][R8.64+0x19], R103 ;  /* 0x000019670800c986 */ /* 0x0001e2000c101124 */
[----:B------:R-:W-:Y:S05]  /*2c60*/  @P3 BRA `(.L_x_63) ;  /* 0x00000000000c3947 */ /* 0x000fea0003800000 */
[----:B--2---:R-:W3:Y:S02]  /*2c70*/  LDG.E.U8 R155, desc[UR36][R22.64+0x20] ;  /* 0x00002024169b7981 */ /* 0x004ee4000c1e1100 */
[----:B---3--:R-:W-:-:S05]  /*2c80*/  PRMT R89, R155, 0x8880, RZ ;  /* 0x000088809b597816 */ /* 0x008fca00000000ff */
[----:B------:R-:W-:-:S07]  /*2c90*/  IMAD R164, R89, R154, RZ ;  /* 0x0000009a59a47224 */ /* 0x000fce00078e02ff */
.L_x_63:
[----:B------:R-:W-:Y:S05]  /*2ca0*/  BSYNC B1 ;  /* 0x0000000000017941 */ /* 0x000fea0003800000 */
.L_x_62:
[----:B---3--:R-:W-:Y:S01]  /*2cb0*/  @!P3 IMAD R89, R104, R153, R164 ;  /* 0x000000996859b224 */ /* 0x008fe200078e02a4 */
[----:B------:R-:W-:Y:S04]  /*2cc0*/  BSSY B1, `(.L_x_64) ;  /* 0x0000006000017945 */ /* 0x000fe80003800000 */
[----:B------:R3:W-:Y:S01]  /*2cd0*/  @!P3 STG.E.U8 desc[UR36][R158.64+0x20], R89 ;  /* 0x000020599e00b986 */ /* 0x0007e2000c101124 */
[----:B------:R-:W-:Y:S05]  /*2ce0*/  @P5 BRA `(.L_x_65) ;  /* 0x00000000000c5947 */ /* 0x000fea0003800000 */
[----:B--2---:R-:W3:Y:S02]  /*2cf0*/  LDG.E.U8 R155, desc[UR36][R22.64+0x21] ;  /* 0x00002124169b7981 */ /* 0x004ee4000c1e1100 */
[----:B---3--:R-:W-:-:S05]  /*2d00*/  PRMT R89, R155, 0x8880, RZ ;  /* 0x000088809b597816 */ /* 0x008fca00000000ff */
[----:B------:R-:W-:-:S07]  /*2d10*/  IMAD R164, R89, R154, RZ ;  /* 0x0000009a59a47224 */ /* 0x000fce00078e02ff */
.L_x_65:
[----:B------:R-:W-:Y:S05]  /*2d20*/  BSYNC B1 ;  /* 0x0000000000017941 */ /* 0x000fea0003800000 */
.L_x_64:
[----:B------:R-:W-:Y:S01]  /*2d30*/  @!P5 IMAD R105, R105, R153, R164 ;  /* 0x000000996969d224 */ /* 0x000fe200078e02a4 */
[----:B------:R-:W-:Y:S04]  /*2d40*/  BSSY B1, `(.L_x_66) ;  /* 0x0000006000017945 */ /* 0x000fe80003800000 */
[----:B------:R0:W-:Y:S01]  /*2d50*/  @!P5 STG.E.U8 desc[UR36][R158.64+0x21], R105 ;  /* 0x000021699e00d986 */ /* 0x0001e2000c101124 */
[----:B------:R-:W-:Y:S05]  /*2d60*/  @P2 BRA `(.L_x_67) ;  /* 0x00000000000c2947 */ /* 0x000fea0003800000 */
[----:B--2---:R-:W3:Y:S02]  /*2d70*/  LDG.E.U8 R155, desc[UR36][R162.64+0x20] ;  /* 0x00002024a29b7981 */ /* 0x004ee4000c1e1100 */
[----:B---3--:R-:W-:-:S05]  /*2d80*/  PRMT R89, R155, 0x8880, RZ ;  /* 0x000088809b597816 */ /* 0x008fca00000000ff */
[----:B------:R-:W-:-:S07]  /*2d90*/  IMAD R164, R89, R154, RZ ;  /* 0x0000009a59a47224 */ /* 0x000fce00078e02ff */
.L_x_67:
[----:B------:R-:W-:Y:S05]  /*2da0*/  BSYNC B1 ;  /* 0x0000000000017941 */ /* 0x000fea0003800000 */
.L_x_66:
        /* <DEDUP_REMOVED lines=11> */
.L_x_69:
[----:B------:R-:W-:Y:S05]  /*2e60*/  BSYNC B1 ;  /* 0x0000000000017941 */ /* 0x000fea0003800000 */
.L_x_68:
[----:B------:R-:W-:Y:S01]  /*2e70*/  @!P4 IMAD R107, R107, R153, R164 ;  /* 0x000000996b6bc224 */ /* 0x000fe200078e02a4 */
[----:B------:R-:W-:Y:S04]  /*2e80*/  BSSY B1, `(.L_x_70) ;  /* 0x0000006000017945 */ /* 0x000fe80003800000 */
[----:B------:R0:W-:Y:S01]  /*2e90*/  @!P4 STG.E.U8 desc[UR36][R8.64+0x21], R107 ;  /* 0x0000216b0800c986 */ /* 0x0001e2000c101124 */
[----:B------:R-:W-:Y:S05]  /*2ea0*/  @P3 BRA `(.L_x_71) ;  /* 0x00000000000c3947 */ /* 0x000fea0003800000 */
[----:B--2---:R-:W3:Y:S02]  /*2eb0*/  LDG.E.U8 R155, desc[UR36][R22.64+0x28] ;  /* 0x00002824169b7981 */ /* 0x004ee4000c1e1100 */
[----:B---3--:R-:W-:-:S05]  /*2ec0*/  PRMT R89, R155, 0x8880, RZ ;  /* 0x000088809b597816 */ /* 0x008fca00000000ff */
[----:B------:R-:W-:-:S07]  /*2ed0*/  IMAD R164, R89, R154, RZ ;  /* 0x0000009a59a47224 */ /* 0x000fce00078e02ff */
.L_x_71:
[----:B------:R-:W-:Y:S05]  /*2ee0*/  BSYNC B1 ;  /* 0x0000000000017941 */ /* 0x000fea0003800000 */
.L_x_70:
[----:B---3--:R-:W-:Y:S01]  /*2ef0*/  @!P3 IMAD R89, R108, R153, R164 ;  /* 0x000000996c59b224 */ /* 0x008fe200078e02a4 */
[----:B------:R-:W-:Y:S04]  /*2f00*/  BSSY B1, `(.L_x_72) ;  /* 0x0000006000017945 */ /* 0x000fe80003800000 */
[----:B------:R3:W-:Y:S01]  /*2f10*/  @!P3 STG.E.U8 desc[UR36][R158.64+0x28], R89 ;  /* 0x000028599e00b986 */ /* 0x0007e2000c101124 */
[----:B------:R-:W-:Y:S05]  /*2f20*/  @P5 BRA `(.L_x_73) ;  /* 0x00000000000c5947 */ /* 0x000fea0003800000 */
[----:B--2---:R-:W3:Y:S02]  /*2f30*/  LDG.E.U8 R155, desc[UR36][R22.64+0x29] ;  /* 0x00002924169b7981 */ /* 0x004ee4000c1e1100 */
[----:B---3--:R-:W-:-:S05]  /*2f40*/  PRMT R89, R155, 0x8880, RZ ;  /* 0x000088809b597816 */ /* 0x008fca00000000ff */
[----:B------:R-:W-:-:S07]  /*2f50*/  IMAD R164, R89, R154, RZ ;  /* 0x0000009a59a47224 */ /* 0x000fce00078e02ff */
.L_x_73:
[----:B------:R-:W-:Y:S05]  /*2f60*/  BSYNC B1 ;  /* 0x0000000000017941 */ /* 0x000fea0003800000 */
.L_x_72:
[----:B------:R-:W-:Y:S01]  /*2f70*/  @!P5 IMAD R109, R109, R153, R164 ;  /* 0x000000996d6dd224 */ /* 0x000fe200078e02a4 */
[----:B------:R-:W-:Y:S04]  /*2f80*/  BSSY B1, `(.L_x_74) ;  /* 0x0000006000017945 */ /* 0x000fe80003800000 */
[----:B------:R0:W-:Y:S01]  /*2f90*/  @!P5 STG.E.U8 desc[UR36][R158.64+0x29], R109 ;  /* 0x0000296d9e00d986 */ /* 0x0001e2000c101124 */
[----:B------:R-:W-:Y:S05]  /*2fa0*/  @P2 BRA `(.L_x_75) ;  /* 0x00000000000c2947 */ /* 0x000fea0003800000 */
[----:B--2---:R-:W3:Y:S02]  /*2fb0*/  LDG.E.U8 R155, desc[UR36][R162.64+0x28] ;  /* 0x00002824a29b7981 */ /* 0x004ee4000c1e1100 */
[----:B---3--:R-:W-:-:S05]  /*2fc0*/  PRMT R89, R155, 0x8880, RZ ;  /* 0x000088809b597816 */ /* 0x008fca00000000ff */
[----:B------:R-:W-:-:S07]  /*2fd0*/  IMAD R164, R89, R154, RZ ;  /* 0x0000009a59a47224 */ /* 0x000fce00078e02ff */
.L_x_75:
[----:B------:R-:W-:Y:S05]  /*2fe0*/  BSYNC B1 ;  /* 0x0000000000017941 */ /* 0x000fea0003800000 */
.L_x_74:
        /* <DEDUP_REMOVED lines=11> */
.L_x_77:
[----:B------:R-:W-:Y:S05]  /*30a0*/  BSYNC B1 ;  /* 0x0000000000017941 */ /* 0x000fea0003800000 */
.L_x_76:
[----:B------:R-:W-:Y:S01]  /*30b0*/  @!P4 IMAD R111, R111, R153, R164 ;  /* 0x000000996f6fc224 */ /* 0x000fe200078e02a4 */
[----:B------:R-:W-:Y:S04]  /*30c0*/  BSSY B1, `(.L_x_78) ;  /* 0x0000006000017945 */ /* 0x000fe80003800000 */
[----:B------:R0:W-:Y:S01]  /*30d0*/  @!P4 STG.E.U8 desc[UR36][R8.64+0x29], R111 ;  /* 0x0000296f0800c986 */ /* 0x0001e2000c101124 */
[----:B------:R-:W-:Y:S05]  /*30e0*/  @P3 BRA `(.L_x_79) ;  /* 0x00000000000c3947 */ /* 0x000fea0003800000 */
[----:B--2---:R-:W3:Y:S02]  /*30f0*/  LDG.E.U8 R155, desc[UR36][R22.64+0x30] ;  /* 0x00003024169b7981 */ /* 0x004ee4000c1e1100 */
[----:B---3--:R-:W-:-:S05]  /*3100*/  PRMT R89, R155, 0x8880, RZ ;  /* 0x000088809b597816 */ /* 0x008fca00000000ff */
[----:B------:R-:W-:-:S07]  /*3110*/  IMAD R164, R89, R154, RZ ;  /* 0x0000009a59a47224 */ /* 0x000fce00078e02ff */
.L_x_79:
[----:B------:R-:W-:Y:S05]  /*3120*/  BSYNC B1 ;  /* 0x0000000000017941 */ /* 0x000fea0003800000 */
.L_x_78:
[----:B---3--:R-:W-:Y:S01]  /*3130*/  @!P3 IMAD R89, R112, R153, R164 ;  /* 0x000000997059b224 */ /* 0x008fe200078e02a4 */
[----:B------:R-:W-:Y:S04]  /*3140*/  BSSY B1, `(.L_x_80) ;  /* 0x0000006000017945 */ /* 0x000fe80003800000 */
[----:B------:R3:W-:Y:S01]  /*3150*/  @!P3 STG.E.U8 desc[UR36][R158.64+0x30], R89 ;  /* 0x000030599e00b986 */ /* 0x0007e2000c101124 */
[----:B------:R-:W-:Y:S05]  /*3160*/  @P5 BRA `(.L_x_81) ;  /* 0x00000000000c5947 */ /* 0x000fea0003800000 */
[----:B--2---:R-:W3:Y:S02]  /*3170*/  LDG.E.U8 R155, desc[UR36][R22.64+0x31] ;  /* 0x00003124169b7981 */ /* 0x004ee4000c1e1100 */
[----:B---3--:R-:W-:-:S05]  /*3180*/  PRMT R89, R155, 0x8880, RZ ;  /* 0x000088809b597816 */ /* 0x008fca00000000ff */
[----:B------:R-:W-:-:S07]  /*3190*/  IMAD R164, R89, R154, RZ ;  /* 0x0000009a59a47224 */ /* 0x000fce00078e02ff */
.L_x_81:
[----:B------:R-:W-:Y:S05]  /*31a0*/  BSYNC B1 ;  /* 0x0000000000017941 */ /* 0x000fea0003800000 */
.L_x_80:
[----:B------:R-:W-:Y:S01]  /*31b0*/  @!P5 IMAD R113, R113, R153, R164 ;  /* 0x000000997171d224 */ /* 0x000fe200078e02a4 */
[----:B------:R-:W-:Y:S04]  /*31c0*/  BSSY B1, `(.L_x_82) ;  /* 0x0000006000017945 */ /* 0x000fe80003800000 */
[----:B------:R0:W-:Y:S01]  /*31d0*/  @!P5 STG.E.U8 desc[UR36][R158.64+0x31], R113 ;  /* 0x000031719e00d986 */ /* 0x0001e2000c101124 */
[----:B------:R-:W-:Y:S05]  /*31e0*/  @P2 BRA `(.L_x_83) ;  /* 0x00000000000c2947 */ /* 0x000fea0003800000 */
[----:B--2---:R-:W3:Y:S02]  /*31f0*/  LDG.E.U8 R155, desc[UR36][R162.64+0x30] ;  /* 0x00003024a29b7981 */ /* 0x004ee4000c1e1100 */
[----:B---3--:R-:W-:-:S05]  /*3200*/  PRMT R89, R155, 0x8880, RZ ;  /* 0x000088809b597816 */ /* 0x008fca00000000ff */
[----:B------:R-:W-:-:S07]  /*3210*/  IMAD R164, R89, R154, RZ ;  /* 0x0000009a59a47224 */ /* 0x000fce00078e02ff */
.L_x_83:
[----:B------:R-:W-:Y:S05]  /*3220*/  BSYNC B1 ;  /* 0x0000000000017941 */ /* 0x000fea0003800000 */
.L_x_82:
        /* <DEDUP_REMOVED lines=11> */
.L_x_85:
[----:B------:R-:W-:Y:S05]  /*32e0*/  BSYNC B1 ;  /* 0x0000000000017941 */ /* 0x000fea0003800000 */
.L_x_84:
[----:B------:R-:W-:Y:S01]  /*32f0*/  @!P4 IMAD R115, R115, R153, R164 ;  /* 0x000000997373c224 */ /* 0x000fe200078e02a4 */
[----:B------:R-:W-:Y:S04]  /*3300*/  BSSY B1, `(.L_x_86) ;  /* 0x0000006000017945 */ /* 0x000fe80003800000 */
[----:B------:R0:W-:Y:S01]  /*3310*/  @!P4 STG.E.U8 desc[UR36][R8.64+0x31], R115 ;  /* 0x000031730800c986 */ /* 0x0001e2000c101124 */
[----:B------:R-:W-:Y:S05]  /*3320*/  @P3 BRA `(.L_x_87) ;  /* 0x00000000000c3947 */ /* 0x000fea0003800000 */
[----:B--2---:R-:W3:Y:S02]  /*3330*/  LDG.E.U8 R155, desc[UR36][R22.64+0x38] ;  /* 0x00003824169b7981 */ /* 0x004ee4000c1e1100 */
[----:B---3--:R-:W-:-:S05]  /*3340*/  PRMT R89, R155, 0x8880, RZ ;  /* 0x000088809b597816 */ /* 0x008fca00000000ff */
[----:B------:R-:W-:-:S07]  /*3350*/  IMAD R164, R89, R154, RZ ;  /* 0x0000009a59a47224 */ /* 0x000fce00078e02ff */
.L_x_87:
[----:B------:R-:W-:Y:S05]  /*3360*/  BSYNC B1 ;  /* 0x0000000000017941 */ /* 0x000fea0003800000 */
.L_x_86:
[----:B---3--:R-:W-:Y:S01]  /*3370*/  @!P3 IMAD R89, R116, R153, R164 ;  /* 0x000000997459b224 */ /* 0x008fe200078e02a4 */
[----:B------:R-:W-:Y:S04]  /*3380*/  BSSY B1, `(.L_x_88) ;  /* 0x0000006000017945 */ /* 0x000fe80003800000 */
[----:B------:R3:W-:Y:S01]  /*3390*/  @!P3 STG.E.U8 desc[UR36][R158.64+0x38], R89 ;  /* 0x000038599e00b986 */ /* 0x0007e2000c101124 */
[----:B------:R-:W-:Y:S05]  /*33a0*/  @P5 BRA `(.L_x_89) ;  /* 0x00000000000c5947 */ /* 0x000fea0003800000 */
[----:B--2---:R-:W3:Y:S02]  /*33b0*/  LDG.E.U8 R155, desc[UR36][R22.64+0x39] ;  /* 0x00003924169b7981 */ /* 0x004ee4000c1e1100 */
[----:B---3--:R-:W-:-:S05]  /*33c0*/  PRMT R89, R155, 0x8880, RZ ;  /* 0x000088809b597816 */ /* 0x008fca00000000ff */
[----:B------:R-:W-:-:S07]  /*33d0*/  IMAD R164, R89, R154, RZ ;  /* 0x0000009a59a47224 */ /* 0x000fce00078e02ff */
.L_x_89:
[----:B------:R-:W-:Y:S05]  /*33e0*/  BSYNC B1 ;  /* 0x0000000000017941 */ /* 0x000fea0003800000 */
.L_x_88:
[----:B------:R-:W-:Y:S01]  /*33f0*/  @!P5 IMAD R117, R117, R153, R164 ;  /* 0x000000997575d224 */ /* 0x000fe200078e02a4 */
[----:B------:R-:W-:Y:S04]  /*3400*/  BSSY B1, `(.L_x_90) ;  /* 0x0000006000017945 */ /* 0x000fe80003800000 */
[----:B------:R0:W-:Y:S01]  /*3410*/  @!P5 STG.E.U8 desc[UR36][R158.64+0x39], R117 ;  /* 0x000039759e00d986 */ /* 0x0001e2000c101124 */
[----:B------:R-:W-:Y:S05]  /*3420*/  @P2 BRA `(.L_x_91) ;  /* 0x00000000000c2947 */ /* 0x000fea0003800000 */
[----:B--2---:R-:W3:Y:S02]  /*3430*/  LDG.E.U8 R155, desc[UR36][R162.64+0x38] ;  /* 0x00003824a29b7981 */ /* 0x004ee4000c1e1100 */
[----:B---3--:R-:W-:-:S05]  /*3440*/  PRMT R89, R155, 0x8880, RZ ;  /* 0x000088809b597816 */ /* 0x008fca00000000ff */
[----:B------:R-:W-:-:S07]  /*3450*/  IMAD R164, R89, R154, RZ ;  /* 0x0000009a59a47224 */ /* 0x000fce00078e02ff */
.L_x_91:
[----:B------:R-:W-:Y:S05]  /*3460*/  BSYNC B1 ;  /* 0x0000000000017941 */ /* 0x000fea0003800000 */
.L_x_90:
        /* <DEDUP_REMOVED lines=11> */
.L_x_93:
[----:B------:R-:W-:Y:S05]  /*3520*/  BSYNC B1 ;  /* 0x0000000000017941 */ /* 0x000fea0003800000 */
.L_x_92:
[----:B------:R-:W-:Y:S01]  /*3530*/  @!P4 IMAD R119, R119, R153, R164 ;  /* 0x000000997777c224 */ /* 0x000fe200078e02a4 */
[----:B------:R-:W-:Y:S04]  /*3540*/  BSSY B1, `(.L_x_94) ;  /* 0x0000006000017945 */ /* 0x000fe80003800000 */
[----:B------:R0:W-:Y:S01]  /*3550*/  @!P4 STG.E.U8 desc[UR36][R8.64+0x39], R119 ;  /* 0x000039770800c986 */ /* 0x0001e2000c101124 */
[----:B------:R-:W-:Y:S05]  /*3560*/  @P3 BRA `(.L_x_95) ;  /* 0x00000000000c3947 */ /* 0x000fea0003800000 */
[----:B--2---:R-:W3:Y:S02]  /*3570*/  LDG.E.U8 R155, desc[UR36][R22.64+0x40] ;  /* 0x00004024169b7981 */ /* 0x004ee4000c1e1100 */
[----:B---3--:R-:W-:-:S05]  /*3580*/  PRMT R89, R155, 0x8880, RZ ;  /* 0x000088809b597816 */ /* 0x008fca00000000ff */
[----:B------:R-:W-:-:S07]  /*3590*/  IMAD R164, R89, R154, RZ ;  /* 0x0000009a59a47224 */ /* 0x000fce00078e02ff */
.L_x_95:
[----:B------:R-:W-:Y:S05]  /*35a0*/  BSYNC B1 ;  /* 0x0000000000017941 */ /* 0x000fea0003800000 */
.L_x_94:
[----:B---3--:R-:W-:Y:S01]  /*35b0*/  @!P3 IMAD R89, R120, R153, R164 ;  /* 0x000000997859b224 */ /* 0x008fe200078e02a4 */
[----:B------:R-:W-:Y:S04]  /*35c0*/  BSSY B1, `(.L_x_96) ;  /* 0x0000006000017945 */ /* 0x000fe80003800000 */
[----:B------:R3:W-:Y:S01]  /*35d0*/  @!P3 STG.E.U8 desc[UR36][R158.64+0x40], R89 ;  /* 0x000040599e00b986 */ /* 0x0007e2000c101124 */
[----:B------:R-:W-:Y:S05]  /*35e0*/  @P5 BRA `(.L_x_97) ;  /* 0x00000000000c5947 */ /* 0x000fea0003800000 */
[----:B--2---:R-:W3:Y:S02]  /*35f0*/  LDG.E.U8 R155, desc[UR36][R22.64+0x41] ;  /* 0x00004124169b7981 */ /* 0x004ee4000c1e1100 */
[----:B---3--:R-:W-:-:S05]  /*3600*/  PRMT R89, R155, 0x8880, RZ ;  /* 0x000088809b597816 */ /* 0x008fca00000000ff */
[----:B------:R-:W-:-:S07]  /*3610*/  IMAD R164, R89, R154, RZ ;  /* 0x0000009a59a47224 */ /* 0x000fce00078e02ff */
.L_x_97:
[----:B------:R-:W-:Y:S05]  /*3620*/  BSYNC B1 ;  /* 0x0000000000017941 */ /* 0x000fea0003800000 */
.L_x_96:
[----:B------:R-:W-:Y:S01]  /*3630*/  @!P5 IMAD R121, R121, R153, R164 ;  /* 0x000000997979d224 */ /* 0x000fe200078e02a4 */
[----:B------:R-:W-:Y:S04]  /*3640*/  BSSY B1, `(.L_x_98) ;  /* 0x0000006000017945 */ /* 0x000fe80003800000 */
[----:B------:R0:W-:Y:S01]  /*3650*/  @!P5 STG.E.U8 desc[UR36][R158.64+0x41], R121 ;  /* 0x000041799e00d986 */ /* 0x0001e2000c101124 */
[----:B------:R-:W-:Y:S05]  /*3660*/  @P2 BRA `(.L_x_99) ;  /* 0x00000000000c2947 */ /* 0x000fea0003800000 */
[----:B--2---:R-:W3:Y:S02]  /*3670*/  LDG.E.U8 R155, desc[UR36][R162.64+0x40] ;  /* 0x00004024a29b7981 */ /* 0x004ee4000c1e1100 */
[----:B---3--:R-:W-:-:S05]  /*3680*/  PRMT R89, R155, 0x8880, RZ ;  /* 0x000088809b597816 */ /* 0x008fca00000000ff */
[----:B------:R-:W-:-:S07]  /*3690*/  IMAD R164, R89, R154, RZ ;  /* 0x0000009a59a47224 */ /* 0x000fce00078e02ff */
.L_x_99:
[----:B------:R-:W-:Y:S05]  /*36a0*/  BSYNC B1 ;  /* 0x0000000000017941 */ /* 0x000fea0003800000 */
.L_x_98:
        /* <DEDUP_REMOVED lines=11> */
.L_x_101:
[----:B------:R-:W-:Y:S05]  /*3760*/  BSYNC B1 ;  /* 0x0000000000017941 */ /* 0x000fea0003800000 */
.L_x_100:
[----:B------:R-:W-:Y:S01]  /*3770*/  @!P4 IMAD R123, R123, R153, R164 ;  /* 0x000000997b7bc224 */ /* 0x000fe200078e02a4 */
[----:B------:R-:W-:Y:S04]  /*3780*/  BSSY B1, `(.L_x_102) ;  /* 0x0000006000017945 */ /* 0x000fe80003800000 */
[----:B------:R0:W-:Y:S01]  /*3790*/  @!P4 STG.E.U8 desc[UR36][R8.64+0x41], R123 ;  /* 0x0000417b0800c986 */ /* 0x0001e2000c101124 */
[----:B------:R-:W-:Y:S05]  /*37a0*/  @P3 BRA `(.L_x_103) ;  /* 0x00000000000c3947 */ /* 0x000fea0003800000 */
[----:B--2---:R-:W3:Y:S02]  /*37b0*/  LDG.E.U8 R155, desc[UR36][R22.64+0x48] ;  /* 0x00004824169b7981 */ /* 0x004ee4000c1e1100 */
[----:B---3--:R-:W-:-:S05]  /*37c0*/  PRMT R89, R155, 0x8880, RZ ;  /* 0x000088809b597816 */ /* 0x008fca00000000ff */
[----:B------:R-:W-:-:S07]  /*37d0*/  IMAD R164, R89, R154, RZ ;  /* 0x0000009a59a47224 */ /* 0x000fce00078e02ff */
.L_x_103:
[----:B------:R-:W-:Y:S05]  /*37e0*/  BSYNC B1 ;  /* 0x0000000000017941 */ /* 0x000fea0003800000 */
.L_x_102:
[----:B---3--:R-:W-:Y:S01]  /*37f0*/  @!P3 IMAD R89, R124, R153, R164 ;  /* 0x000000997c59b224 */ /* 0x008fe200078e02a4 */
[----:B------:R-:W-:Y:S04]  /*3800*/  BSSY B1, `(.L_x_104) ;  /* 0x0000006000017945 */ /* 0x000fe80003800000 */
[----:B------:R3:W-:Y:S01]  /*3810*/  @!P3 STG.E.U8 desc[UR36][R158.64+0x48], R89 ;  /* 0x000048599e00b986 */ /* 0x0007e2000c101124 */
[----:B------:R-:W-:Y:S05]  /*3820*/  @P5 BRA `(.L_x_105) ;  /* 0x00000000000c5947 */ /* 0x000fea0003800000 */
[----:B--2---:R-:W3:Y:S02]  /*3830*/  LDG.E.U8 R155, desc[UR36][R22.64+0x49] ;  /* 0x00004924169b7981 */ /* 0x004ee4000c1e1100 */
[----:B---3--:R-:W-:-:S05]  /*3840*/  PRMT R89, R155, 0x8880, RZ ;  /* 0x000088809b597816 */ /* 0x008fca00000000ff */
[----:B------:R-:W-:-:S07]  /*3850*/  IMAD R164, R89, R154, RZ ;  /* 0x0000009a59a47224 */ /* 0x000fce00078e02ff */
.L_x_105:
[----:B------:R-:W-:Y:S05]  /*3860*/  BSYNC B1 ;  /* 0x0000000000017941 */ /* 0x000fea0003800000 */
.L_x_104:
[----:B------:R-:W-:Y:S01]  /*3870*/  @!P5 IMAD R125, R125, R153, R164 ;  /* 0x000000997d7dd224 */ /* 0x000fe200078e02a4 */
[----:B------:R-:W-:Y:S04]  /*3880*/  BSSY B1, `(.L_x_106) ;  /* 0x0000006000017945 */ /* 0x000fe80003800000 */
[----:B------:R0:W-:Y:S01]  /*3890*/  @!P5 STG.E.U8 desc[UR36][R158.64+0x49], R125 ;  /* 0x0000497d9e00d986 */ /* 0x0001e2000c101124 */
[----:B------:R-:W-:Y:S05]  /*38a0*/  @P2 BRA `(.L_x_107) ;  /* 0x00000000000c2947 */ /* 0x000fea0003800000 */
[----:B--2---:R-:W3:Y:S02]  /*38b0*/  LDG.E.U8 R155, desc[UR36][R162.64+0x48] ;  /* 0x00004824a29b7981 */ /* 0x004ee4000c1e1100 */
[----:B---3--:R-:W-:-:S05]  /*38c0*/  PRMT R89, R155, 0x8880, RZ ;  /* 0x000088809b597816 */ /* 0x008fca00000000ff */
[----:B------:R-:W-:-:S07]  /*38d0*/  IMAD R164, R89, R154, RZ ;  /* 0x0000009a59a47224 */ /* 0x000fce00078e02ff */
.L_x_107:
[----:B------:R-:W-:Y:S05]  /*38e0*/  BSYNC B1 ;  /* 0x0000000000017941 */ /* 0x000fea0003800000 */
.L_x_106:
        /* <DEDUP_REMOVED lines=11> */
.L_x_109:
[----:B------:R-:W-:Y:S05]  /*39a0*/  BSYNC B1 ;  /* 0x0000000000017941 */ /* 0x000fea0003800000 */
.L_x_108:
[----:B------:R-:W-:Y:S01]  /*39b0*/  @!P4 IMAD R127, R127, R153, R164 ;  /* 0x000000997f7fc224 */ /* 0x000fe200078e02a4 */
[----:B------:R-:W-:Y:S04]  /*39c0*/  BSSY B1, `(.L_x_110) ;  /* 0x0000006000017945 */ /* 0x000fe80003800000 */
[----:B------:R0:W-:Y:S01]  /*39d0*/  @!P4 STG.E.U8 desc[UR36][R8.64+0x49], R127 ;  /* 0x0000497f0800c986 */ /* 0x0001e2000c101124 */
[----:B------:R-:W-:Y:S05]  /*39e0*/  @P3 BRA `(.L_x_111) ;  /* 0x00000000000c3947 */ /* 0x000fea0003800000 */
[----:B--2---:R-:W3:Y:S02]  /*39f0*/  LDG.E.U8 R155, desc[UR36][R22.64+0x50] ;  /* 0x00005024169b7981 */ /* 0x004ee4000c1e1100 */
[----:B---3--:R-:W-:-:S05]  /*3a00*/  PRMT R89, R155, 0x8880, RZ ;  /* 0x000088809b597816 */ /* 0x008fca00000000ff */
[----:B------:R-:W-:-:S07]  /*3a10*/  IMAD R164, R89, R154, RZ ;  /* 0x0000009a59a47224 */ /* 0x000fce00078e02ff */
.L_x_111:
[----:B------:R-:W-:Y:S05]  /*3a20*/  BSYNC B1 ;  /* 0x0000000000017941 */ /* 0x000fea0003800000 */
.L_x_110:
[----:B---3--:R-:W-:Y:S01]  /*3a30*/  @!P3 IMAD R89, R128, R153, R164 ;  /* 0x000000998059b224 */ /* 0x008fe200078e02a4 */
[----:B------:R-:W-:Y:S04]  /*3a40*/  BSSY B1, `(.L_x_112) ;  /* 0x0000006000017945 */ /* 0x000fe80003800000 */
[----:B------:R3:W-:Y:S01]  /*3a50*/  @!P3 STG.E.U8 desc[UR36][R158.64+0x50], R89 ;  /* 0x000050599e00b986 */ /* 0x0007e2000c101124 */
[----:B------:R-:W-:Y:S05]  /*3a60*/  @P5 BRA `(.L_x_113) ;  /* 0x00000000000c5947 */ /* 0x000fea0003800000 */
[----:B--2---:R-:W3:Y:S02]  /*3a70*/  LDG.E.U8 R155, desc[UR36][R22.64+0x51] ;  /* 0x00005124169b7981 */ /* 0x004ee4000c1e1100 */
[----:B---3--:R-:W-:-:S05]  /*3a80*/  PRMT R89, R155, 0x8880, RZ ;  /* 0x000088809b597816 */ /* 0x008fca00000000ff */
[----:B------:R-:W-:-:S07]  /*3a90*/  IMAD R164, R89, R154, RZ ;  /* 0x0000009a59a47224 */ /* 0x000fce00078e02ff */
.L_x_113:
[----:B------:R-:W-:Y:S05]  /*3aa0*/  BSYNC B1 ;  /* 0x0000000000017941 */ /* 0x000fea0003800000 */
.L_x_112:
[----:B------:R-:W-:Y:S01]  /*3ab0*/  @!P5 IMAD R129, R129, R153, R164 ;  /* 0x000000998181d224 */ /* 0x000fe200078e02a4 */
[----:B------:R-:W-:Y:S04]  /*3ac0*/  BSSY B1, `(.L_x_114) ;  /* 0x0000006000017945 */ /* 0x000fe80003800000 */
[----:B------:R0:W-:Y:S01]  /*3ad0*/  @!P5 STG.E.U8 desc[UR36][R158.64+0x51], R129 ;  /* 0x000051819e00d986 */ /* 0x0001e2000c101124 */
[----:B------:R-:W-:Y:S05]  /*3ae0*/  @P2 BRA `(.L_x_115) ;  /* 0x00000000000c2947 */ /* 0x000fea0003800000 */
[----:B--2---:R-:W3:Y:S02]  /*3af0*/  LDG.E.U8 R155, desc[UR36][R162.64+0x50] ;  /* 0x00005024a29b7981 */ /* 0x004ee4000c1e1100 */
[----:B---3--:R-:W-:-:S05]  /*3b00*/  PRMT R89, R155, 0x8880, RZ ;  /* 0x000088809b597816 */ /* 0x008fca00000000ff */
[----:B------:R-:W-:-:S07]  /*3b10*/  IMAD R164, R89, R154, RZ ;  /* 0x0000009a59a47224 */ /* 0x000fce00078e02ff */
.L_x_115:
[----:B------:R-:W-:Y:S05]  /*3b20*/  BSYNC B1 ;  /* 0x0000000000017941 */ /* 0x000fea0003800000 */
.L_x_114:
        /* <DEDUP_REMOVED lines=11> */
.L_x_117:
[----:B------:R-:W-:Y:S05]  /*3be0*/  BSYNC B1 ;  /* 0x0000000000017941 */ /* 0x000fea0003800000 */
.L_x_116:
[----:B------:R-:W-:Y:S01]  /*3bf0*/  @!P4 IMAD R131, R131, R153, R164 ;  /* 0x000000998383c224 */ /* 0x000fe200078e02a4 */
[----:B------:R-:W-:Y:S04]  /*3c00*/  BSSY B1, `(.L_x_118) ;  /* 0x0000006000017945 */ /* 0x000fe80003800000 */
[----:B------:R0:W-:Y:S01]  /*3c10*/  @!P4 STG.E.U8 desc[UR36][R8.64+0x51], R131 ;  /* 0x000051830800c986 */ /* 0x0001e2000c101124 */
[----:B------:R-:W-:Y:S05]  /*3c20*/  @P3 BRA `(.L_x_119) ;  /* 0x00000000000c3947 */ /* 0x000fea0003800000 */
[----:B--2---:R-:W3:Y:S02]  /*3c30*/  LDG.E.U8 R155, desc[UR36][R22.64+0x58] ;  /* 0x00005824169b7981 */ /* 0x004ee4000c1e1100 */
[----:B---3--:R-:W-:-:S05]  /*3c40*/  PRMT R89, R155, 0x8880, RZ ;  /* 0x000088809b597816 */ /* 0x008fca00000000ff */
[----:B------:R-:W-:-:S07]  /*3c50*/  IMAD R164, R89, R154, RZ ;  /* 0x0000009a59a47224 */ /* 0x000fce00078e02ff */
.L_x_119:
[----:B------:R-:W-:Y:S05]  /*3c60*/  BSYNC B1 ;  /* 0x0000000000017941 */ /* 0x000fea0003800000 */
.L_x_118:
[----:B---3--:R-:W-:Y:S01]  /*3c70*/  @!P3 IMAD R89, R132, R153, R164 ;  /* 0x000000998459b224 */ /* 0x008fe200078e02a4 */
[----:B------:R-:W-:Y:S04]  /*3c80*/  BSSY B1, `(.L_x_120) ;  /* 0x0000006000017945 */ /* 0x000fe80003800000 */
[----:B------:R3:W-:Y:S01]  /*3c90*/  @!P3 STG.E.U8 desc[UR36][R158.64+0x58], R89 ;  /* 0x000058599e00b986 */ /* 0x0007e2000c101124 */
[----:B------:R-:W-:Y:S05]  /*3ca0*/  @P5 BRA `(.L_x_121) ;  /* 0x00000000000c5947 */ /* 0x000fea0003800000 */
[----:B--2---:R-:W3:Y:S02]  /*3cb0*/  LDG.E.U8 R155, desc[UR36][R22.64+0x59] ;  /* 0x00005924169b7981 */ /* 0x004ee4000c1e1100 */
[----:B---3--:R-:W-:-:S05]  /*3cc0*/  PRMT R89, R155, 0x8880, RZ ;  /* 0x000088809b597816 */ /* 0x008fca00000000ff */
[----:B------:R-:W-:-:S07]  /*3cd0*/  IMAD R164, R89, R154, RZ ;  /* 0x0000009a59a47224 */ /* 0x000fce00078e02ff */
.L_x_121:
[----:B------:R-:W-:Y:S05]  /*3ce0*/  BSYNC B1 ;  /* 0x0000000000017941 */ /* 0x000fea0003800000 */
.L_x_120:
[----:B------:R-:W-:Y:S01]  /*3cf0*/  @!P5 IMAD R133, R133, R153, R164 ;  /* 0x000000998585d224 */ /* 0x000fe200078e02a4 */
[----:B------:R-:W-:Y:S04]  /*3d00*/  BSSY B1, `(.L_x_122) ;  /* 0x0000006000017945 */ /* 0x000fe80003800000 */
[----:B------:R0:W-:Y:S01]  /*3d10*/  @!P5 STG.E.U8 desc[UR36][R158.64+0x59], R133 ;  /* 0x000059859e00d986 */ /* 0x0001e2000c101124 */
[----:B------:R-:W-:Y:S05]  /*3d20*/  @P2 BRA `(.L_x_123) ;  /* 0x00000000000c2947 */ /* 0x000fea0003800000 */
[----:B--2---:R-:W3:Y:S02]  /*3d30*/  LDG.E.U8 R155, desc[UR36][R162.64+0x58] ;  /* 0x00005824a29b7981 */ /* 0x004ee4000c1e1100 */
[----:B---3--:R-:W-:-:S05]  /*3d40*/  PRMT R89, R155, 0x8880, RZ ;  /* 0x000088809b597816 */ /* 0x008fca00000000ff */
[----:B------:R-:W-:-:S07]  /*3d50*/  IMAD R164, R89, R154, RZ ;  /* 0x0000009a59a47224 */ /* 0x000fce00078e02ff */
.L_x_123:
[----:B------:R-:W-:Y:S05]  /*3d60*/  BSYNC B1 ;  /* 0x0000000000017941 */ /* 0x000fea0003800000 */
.L_x_122:
        /* <DEDUP_REMOVED lines=11> */
.L_x_125:
[----:B------:R-:W-:Y:S05]  /*3e20*/  BSYNC B1 ;  /* 0x0000000000017941 */ /* 0x000fea0003800000 */
.L_x_124:
[----:B------:R-:W-:Y:S01]  /*3e30*/  @!P4 IMAD R135, R135, R153, R164 ;  /* 0x000000998787c224 */ /* 0x000fe200078e02a4 */
[----:B------:R-:W-:Y:S04]  /*3e40*/  BSSY B1, `(.L_x_126) ;  /* 0x0000006000017945 */ /* 0x000fe80003800000 */
[----:B------:R0:W-:Y:S01]  /*3e50*/  @!P4 STG.E.U8 desc[UR36][R8.64+0x59], R135 ;  /* 0x000059870800c986 */ /* 0x0001e2000c101124 */
[----:B------:R-:W-:Y:S05]  /*3e60*/  @P3 BRA `(.L_x_127) ;  /* 0x00000000000c3947 */ /* 0x000fea0003800000 */
[----:B--2---:R-:W3:Y:S02]  /*3e70*/  LDG.E.U8 R155, desc[UR36][R22.64+0x60] ;  /* 0x00006024169b7981 */ /* 0x004ee4000c1e1100 */
[----:B---3--:R-:W-:-:S05]  /*3e80*/  PRMT R89, R155, 0x8880, RZ ;  /* 0x000088809b597816 */ /* 0x008fca00000000ff */
[----:B------:R-:W-:-:S07]  /*3e90*/  IMAD R164, R89, R154, RZ ;  /* 0x0000009a59a47224 */ /* 0x000fce00078e02ff */
.L_x_127:
[----:B------:R-:W-:Y:S05]  /*3ea0*/  BSYNC B1 ;  /* 0x0000000000017941 */ /* 0x000fea0003800000 */
.L_x_126:
[----:B---3--:R-:W-:Y:S01]  /*3eb0*/  @!P3 IMAD R89, R136, R153, R164 ;  /* 0x000000998859b224 */ /* 0x008fe200078e02a4 */
[----:B------:R-:W-:Y:S04]  /*3ec0*/  BSSY B1, `(.L_x_128) ;  /* 0x0000006000017945 */ /* 0x000fe80003800000 */
[----:B------:R3:W-:Y:S01]  /*3ed0*/  @!P3 STG.E.U8 desc[UR36][R158.64+0x60], R89 ;  /* 0x000060599e00b986 */ /* 0x0007e2000c101124 */
[----:B------:R-:W-:Y:S05]  /*3ee0*/  @P5 BRA `(.L_x_129) ;  /* 0x00000000000c5947 */ /* 0x000fea0003800000 */
[----:B--2---:R-:W3:Y:S02]  /*3ef0*/  LDG.E.U8 R155, desc[UR36][R22.64+0x61] ;  /* 0x00006124169b7981 */ /* 0x004ee4000c1e1100 */
[----:B---3--:R-:W-:-:S05]  /*3f00*/  PRMT R89, R155, 0x8880, RZ ;  /* 0x000088809b597816 */ /* 0x008fca00000000ff */
[----:B------:R-:W-:-:S07]  /*3f10*/  IMAD R164, R89, R154, RZ ;  /* 0x0000009a59a47224 */ /* 0x000fce00078e02ff */
.L_x_129:
[----:B------:R-:W-:Y:S05]  /*3f20*/  BSYNC B1 ;  /* 0x0000000000017941 */ /* 0x000fea0003800000 */
.L_x_128:
[----:B------:R-:W-:Y:S01]  /*3f30*/  @!P5 IMAD R137, R137, R153, R164 ;  /* 0x000000998989d224 */ /* 0x000fe200078e02a4 */
[----:B------:R-:W-:Y:S04]  /*3f40*/  BSSY B1, `(.L_x_130) ;  /* 0x0000006000017945 */ /* 0x000fe80003800000 */
[----:B------:R0:W-:Y:S01]  /*3f50*/  @!P5 STG.E.U8 desc[UR36][R158.64+0x61], R137 ;  /* 0x000061899e00d986 */ /* 0x0001e2000c101124 */
[----:B------:R-:W-:Y:S05]  /*3f60*/  @P2 BRA `(.L_x_131) ;  /* 0x00000000000c2947 */ /* 0x000fea0003800000 */
[----:B--2---:R-:W3:Y:S02]  /*3f70*/  LDG.E.U8 R155, desc[UR36][R162.64+0x60] ;  /* 0x00006024a29b7981 */ /* 0x004ee4000c1e1100 */
[----:B---3--:R-:W-:-:S05]  /*3f80*/  PRMT R89, R155, 0x8880, RZ ;  /* 0x000088809b597816 */ /* 0x008fca00000000ff */
[----:B------:R-:W-:-:S07]  /*3f90*/  IMAD R164, R89, R154, RZ ;  /* 0x0000009a59a47224 */ /* 0x000fce00078e02ff */
.L_x_131:
[----:B------:R-:W-:Y:S05]  /*3fa0*/  BSYNC B1 ;  /* 0x0000000000017941 */ /* 0x000fea0003800000 */
.L_x_130:
        /* <DEDUP_REMOVED lines=11> */
.L_x_133:
[----:B------:R-:W-:Y:S05]  /*4060*/  BSYNC B1 ;  /* 0x0000000000017941 */ /* 0x000fea0003800000 */
.L_x_132:
[----:B------:R-:W-:Y:S01]  /*4070*/  @!P4 IMAD R139, R139, R153, R164 ;  /* 0x000000998b8bc224 */ /* 0x000fe200078e02a4 */
[----:B------:R-:W-:Y:S04]  /*4080*/  BSSY B1, `(.L_x_134) ;  /* 0x0000006000017945 */ /* 0x000fe80003800000 */
[----:B------:R0:W-:Y:S01]  /*4090*/  @!P4 STG.E.U8 desc[UR36][R8.64+0x61], R139 ;  /* 0x0000618b0800c986 */ /* 0x0001e2000c101124 */
[----:B------:R-:W-:Y:S05]  /*40a0*/  @P3 BRA `(.L_x_135) ;  /* 0x00000000000c3947 */ /* 0x000fea0003800000 */
[----:B--2---:R-:W3:Y:S02]  /*40b0*/  LDG.E.U8 R155, desc[UR36][R22.64+0x68] ;  /* 0x00006824169b7981 */ /* 0x004ee4000c1e1100 */
[----:B---3--:R-:W-:-:S05]  /*40c0*/  PRMT R89, R155, 0x8880, RZ ;  /* 0x000088809b597816 */ /* 0x008fca00000000ff */
[----:B------:R-:W-:-:S07]  /*40d0*/  IMAD R164, R89, R154, RZ ;  /* 0x0000009a59a47224 */ /* 0x000fce00078e02ff */
.L_x_135:
[----:B------:R-:W-:Y:S05]  /*40e0*/  BSYNC B1 ;  /* 0x0000000000017941 */ /* 0x000fea0003800000 */
.L_x_134:
[----:B---3--:R-:W-:Y:S01]  /*40f0*/  @!P3 IMAD R89, R140, R153, R164 ;  /* 0x000000998c59b224 */ /* 0x008fe200078e02a4 */
[----:B------:R-:W-:Y:S04]  /*4100*/  BSSY B1, `(.L_x_136) ;  /* 0x0000006000017945 */ /* 0x000fe80003800000 */
[----:B------:R3:W-:Y:S01]  /*4110*/  @!P3 STG.E.U8 desc[UR36][R158.64+0x68], R89 ;  /* 0x000068599e00b986 */ /* 0x0007e2000c101124 */
[----:B------:R-:W-:Y:S05]  /*4120*/  @P5 BRA `(.L_x_137) ;  /* 0x00000000000c5947 */ /* 0x000fea0003800000 */
[----:B--2---:R-:W3:Y:S02]  /*4130*/  LDG.E.U8 R155, desc[UR36][R22.64+0x69] ;  /* 0x00006924169b7981 */ /* 0x004ee4000c1e1100 */
[----:B---3--:R-:W-:-:S05]  /*4140*/  PRMT R89, R155, 0x8880, RZ ;  /* 0x000088809b597816 */ /* 0x008fca00000000ff */
[----:B------:R-:W-:-:S07]  /*4150*/  IMAD R164, R89, R154, RZ ;  /* 0x0000009a59a47224 */ /* 0x000fce00078e02ff */
.L_x_137:
[----:B------:R-:W-:Y:S05]  /*4160*/  BSYNC B1 ;  /* 0x0000000000017941 */ /* 0x000fea0003800000 */
.L_x_136:
[----:B------:R-:W-:Y:S01]  /*4170*/  @!P5 IMAD R141, R141, R153, R164 ;  /* 0x000000998d8dd224 */ /* 0x000fe200078e02a4 */
[----:B------:R-:W-:Y:S04]  /*4180*/  BSSY B1, `(.L_x_138) ;  /* 0x0000006000017945 */ /* 0x000fe80003800000 */
[----:B------:R0:W-:Y:S01]  /*4190*/  @!P5 STG.E.U8 desc[UR36][R158.64+0x69], R141 ;  /* 0x0000698d9e00d986 */ /* 0x0001e2000c101124 */
[----:B------:R-:W-:Y:S05]  /*41a0*/  @P2 BRA `(.L_x_139) ;  /* 0x00000000000c2947 */ /* 0x000fea0003800000 */
[----:B--2---:R-:W3:Y:S02]  /*41b0*/  LDG.E.U8 R155, desc[UR36][R162.64+0x68] ;  /* 0x00006824a29b7981 */ /* 0x004ee4000c1e1100 */
[----:B---3--:R-:W-:-:S05]  /*41c0*/  PRMT R89, R155, 0x8880, RZ ;  /* 0x000088809b597816 */ /* 0x008fca00000000ff */
[----:B------:R-:W-:-:S07]  /*41d0*/  IMAD R164, R89, R154, RZ ;  /* 0x0000009a59a47224 */ /* 0x000fce00078e02ff */
.L_x_139:
[----:B------:R-:W-:Y:S05]  /*41e0*/  BSYNC B1 ;  /* 0x0000000000017941 */ /* 0x000fea0003800000 */
.L_x_138:
        /* <DEDUP_REMOVED lines=11> */
.L_x_141:
[----:B------:R-:W-:Y:S05]  /*42a0*/  BSYNC B1 ;  /* 0x0000000000017941 */ /* 0x000fea0003800000 */
.L_x_140:
[----:B------:R-:W-:Y:S01]  /*42b0*/  @!P4 IMAD R143, R143, R153, R164 ;  /* 0x000000998f8fc224 */ /* 0x000fe200078e02a4 */
[----:B------:R-:W-:Y:S04]  /*42c0*/  BSSY B1, `(.L_x_142) ;  /* 0x0000006000017945 */ /* 0x000fe80003800000 */
[----:B------:R0:W-:Y:S01]  /*42d0*/  @!P4 STG.E.U8 desc[UR36][R8.64+0x69], R143 ;  /* 0x0000698f0800c986 */ /* 0x0001e2000c101124 */
[----:B------:R-:W-:Y:S05]  /*42e0*/  @P3 BRA `(.L_x_143) ;  /* 0x00000000000c3947 */ /* 0x000fea0003800000 */
[----:B--2---:R-:W3:Y:S02]  /*42f0*/  LDG.E.U8 R155, desc[UR36][R22.64+0x70] ;  /* 0x00007024169b7981 */ /* 0x004ee4000c1e1100 */
[----:B---3--:R-:W-:-:S05]  /*4300*/  PRMT R89, R155, 0x8880, RZ ;  /* 0x000088809b597816 */ /* 0x008fca00000000ff */
[----:B------:R-:W-:-:S07]  /*4310*/  IMAD R164, R89, R154, RZ ;  /* 0x0000009a59a47224 */ /* 0x000fce00078e02ff */
.L_x_143:
[----:B------:R-:W-:Y:S05]  /*4320*/  BSYNC B1 ;  /* 0x0000000000017941 */ /* 0x000fea0003800000 */
.L_x_142:
[----:B---3--:R-:W-:Y:S01]  /*4330*/  @!P3 IMAD R89, R144, R153, R164 ;  /* 0x000000999059b224 */ /* 0x008fe200078e02a4 */
[----:B------:R-:W-:Y:S04]  /*4340*/  BSSY B1, `(.L_x_144) ;  /* 0x0000006000017945 */ /* 0x000fe80003800000 */
[----:B------:R3:W-:Y:S01]  /*4350*/  @!P3 STG.E.U8 desc[UR36][R158.64+0x70], R89 ;  /* 0x000070599e00b986 */ /* 0x0007e2000c101124 */
[----:B------:R-:W-:Y:S05]  /*4360*/  @P5 BRA `(.L_x_145) ;  /* 0x00000000000c5947 */ /* 0x000fea0003800000 */
[----:B--2---:R-:W3:Y:S02]  /*4370*/  LDG.E.U8 R155, desc[UR36][R22.64+0x71] ;  /* 0x00007124169b7981 */ /* 0x004ee4000c1e1100 */
[----:B---3--:R-:W-:-:S05]  /*4380*/  PRMT R89, R155, 0x8880, RZ ;  /* 0x000088809b597816 */ /* 0x008fca00000000ff */
[----:B------:R-:W-:-:S07]  /*4390*/  IMAD R164, R89, R154, RZ ;  /* 0x0000009a59a47224 */ /* 0x000fce00078e02ff */
.L_x_145:
[----:B------:R-:W-:Y:S05]  /*43a0*/  BSYNC B1 ;  /* 0x0000000000017941 */ /* 0x000fea0003800000 */
.L_x_144:
[----:B------:R-:W-:Y:S01]  /*43b0*/  @!P5 IMAD R145, R145, R153, R164 ;  /* 0x000000999191d224 */ /* 0x000fe200078e02a4 */
[----:B------:R-:W-:Y:S04]  /*43c0*/  BSSY B1, `(.L_x_146) ;  /* 0x0000006000017945 */ /* 0x000fe80003800000 */
[----:B------:R0:W-:Y:S01]  /*43d0*/  @!P5 STG.E.U8 desc[UR36][R158.64+0x71], R145 ;  /* 0x000071919e00d986 */ /* 0x0001e2000c101124 */
[----:B------:R-:W-:Y:S05]  /*43e0*/  @P2 BRA `(.L_x_147) ;  /* 0x00000000000c2947 */ /* 0x000fea0003800000 */
[----:B--2---:R-:W3:Y:S02]  /*43f0*/  LDG.E.U8 R155, desc[UR36][R162.64+0x70] ;  /* 0x00007024a29b7981 */ /* 0x004ee4000c1e1100 */
[----:B---3--:R-:W-:-:S05]  /*4400*/  PRMT R89, R155, 0x8880, RZ ;  /* 0x000088809b597816 */ /* 0x008fca00000000ff */
[----:B------:R-:W-:-:S07]  /*4410*/  IMAD R164, R89, R154, RZ ;  /* 0x0000009a59a47224 */ /* 0x000fce00078e02ff */
.L_x_147:
[----:B------:R-:W-:Y:S05]  /*4420*/  BSYNC B1 ;  /* 0x0000000000017941 */ /* 0x000fea0003800000 */
.L_x_146:
[C---:B------:R-:W-:Y:S01]  /*4430*/  ISETP.LT.OR P4, PT, R3.reuse, 0x72, !P1 ;  /* 0x000000720300780c */ /* 0x040fe20004f81670 */
[----:B---3--:R-:W-:Y:S01]  /*4440*/  @!P2 IMAD R89, R146, R153, R164 ;  /* 0x000000999259a224 */ /* 0x008fe200078e02a4 */
[----:B------:R-:W-:Y:S01]  /*4450*/  BSSY B1, `(.L_x_148) ;  /* 0x000000b000017945 */ /* 0x000fe20003800000 */
[----:B------:R-:W-:Y:S02]  /*4460*/  ISETP.LT.OR P3, PT, R3, 0x79, !P0 ;  /* 0x000000790300780c */ /* 0x000fe40004761670 */
[----:B------:R-:W-:Y:S01]  /*4470*/  IADD3 R165, P5, R165, 0x80, RZ ;  /* 0x00000080a5a57810 */ /* 0x000fe20007fbe0ff */
[----:B------:R3:W-:Y:S01]  /*4480*/  @!P2 STG.E.U8 desc[UR36][R8.64+0x70], R89 ;  /* 0x000070590800a986 */ /* 0x0007e2000c101124 */
[C---:B------:R-:W-:Y:S02]  /*4490*/  ISETP.LT.OR P2, PT, R3.reuse, 0x79, !P1 ;  /* 0x000000790300780c */ /* 0x040fe40004f41670 */
[C---:B------:R-:W-:Y:S02]  /*44a0*/  ISETP.LT.OR P0, PT, R3.reuse, 0x7a, !P0 ;  /* 0x0000007a0300780c */ /* 0x040fe40004701670 */
[----:B------:R-:W-:-:S02]  /*44b0*/  ISETP.LT.OR P1, PT, R3, 0x7a, !P1 ;  /* 0x0000007a0300780c */ /* 0x000fc40004f21670 */
[----:B------:R-:W-:Y:S11]  /*44c0*/  @P4 BRA `(.L_x_149) ;  /* 0x00000000000c4947 */ /* 0x000ff60003800000 */
[----:B--2---:R-:W3:Y:S02]  /*44d0*/  LDG.E.U8 R155, desc[UR36][R162.64+0x71] ;  /* 0x00007124a29b7981 */ /* 0x004ee4000c1e1100 */
[----:B---3--:R-:W-:-:S05]  /*44e0*/  PRMT R89, R155, 0x8880, RZ ;  /* 0x000088809b597816 */ /* 0x008fca00000000ff */
[----:B------:R-:W-:-:S07]  /*44f0*/  IMAD R164, R89, R154, RZ ;  /* 0x0000009a59a47224 */ /* 0x000fce00078e02ff */
.L_x_149:
[----:B------:R-:W-:Y:S05]  /*4500*/  BSYNC B1 ;  /* 0x0000000000017941 */ /* 0x000fea0003800000 */
.L_x_148:
[----:B------:R-:W-:Y:S01]  /*4510*/  @!P4 IMAD R147, R147, R153, R164 ;  /* 0x000000999393c224 */ /* 0x000fe200078e02a4 */
[----:B------:R-:W-:Y:S04]  /*4520*/  BSSY B1, `(.L_x_150) ;  /* 0x0000006000017945 */ /* 0x000fe80003800000 */
[----:B------:R0:W-:Y:S01]  /*4530*/  @!P4 STG.E.U8 desc[UR36][R8.64+0x71], R147 ;  /* 0x000071930800c986 */ /* 0x0001e2000c101124 */
[----:B------:R-:W-:Y:S05]  /*4540*/  @P3 BRA `(.L_x_151) ;  /* 0x00000000000c3947 */ /* 0x000fea0003800000 */
[----:B--2---:R-:W3:Y:S02]  /*4550*/  LDG.E.U8 R155, desc[UR36][R22.64+0x78] ;  /* 0x00007824169b7981 */ /* 0x004ee4000c1e1100 */
[----:B---3--:R-:W-:-:S05]  /*4560*/  PRMT R89, R155, 0x8880, RZ ;  /* 0x000088809b597816 */ /* 0x008fca00000000ff */
[----:B------:R-:W-:-:S07]  /*4570*/  IMAD R164, R89, R154, RZ ;  /* 0x0000009a59a47224 */ /* 0x000fce00078e02ff */
.L_x_151:
[----:B------:R-:W-:Y:S05]  /*4580*/  BSYNC B1 ;  /* 0x0000000000017941 */ /* 0x000fea0003800000 */
.L_x_150:
[----:B---3--:R-:W-:Y:S01]  /*4590*/  @!P3 IMAD R89, R148, R153, R164 ;  /* 0x000000999459b224 */ /* 0x008fe200078e02a4 */
[----:B------:R-:W-:Y:S01]  /*45a0*/  BSSY B1, `(.L_x_152) ;  /* 0x0000007000017945 */ /* 0x000fe20003800000 */
[----:B----4-:R-:W-:-:S03]  /*45b0*/  IMAD.X R91, RZ, RZ, R5, P5 ;  /* 0x000000ffff5b7224 */ /* 0x010fc600028e0605 */
[----:B------:R3:W-:Y:S01]  /*45c0*/  @!P3 STG.E.U8 desc[UR36][R158.64+0x78], R89 ;  /* 0x000078599e00b986 */ /* 0x0007e2000c101124 */
[----:B------:R-:W-:Y:S05]  /*45d0*/  @P0 BRA `(.L_x_153) ;  /* 0x00000000000c0947 */ /* 0x000fea0003800000 */
[----:B--2---:R-:W2:Y:S02]  /*45e0*/  LDG.E.U8 R155, desc[UR36][R22.64+0x79] ;  /* 0x00007924169b7981 */ /* 0x004ea4000c1e1100 */
[----:B--2---:R-:W-:-:S05]  /*45f0*/  PRMT R5, R155, 0x8880, RZ ;  /* 0x000088809b057816 */ /* 0x004fca00000000ff */
[----:B------:R-:W-:-:S07]  /*4600*/  IMAD R164, R5, R154, RZ ;  /* 0x0000009a05a47224 */ /* 0x000fce00078e02ff */
.L_x_153:
[----:B------:R-:W-:Y:S05]  /*4610*/  BSYNC B1 ;  /* 0x0000000000017941 */ /* 0x000fea0003800000 */
.L_x_152:
[----:B------:R-:W-:Y:S01]  /*4620*/  @!P0 IMAD R149, R149, R153, R164 ;  /* 0x0000009995958224 */ /* 0x000fe200078e02a4 */
[----:B------:R-:W-:Y:S01]  /*4630*/  BSSY B1, `(.L_x_154) ;  /* 0x0000007000017945 */ /* 0x000fe20003800000 */
[----:B------:R-:W-:-:S03]  /*4640*/  IMAD R4, R91, R156, RZ ;  /* 0x0000009c5b047224 */ /* 0x000fc600078e02ff */
[----:B------:R4:W-:Y:S01]  /*4650*/  @!P0 STG.E.U8 desc[UR36][R158.64+0x79], R149 ;  /* 0x000079959e008986 */ /* 0x0009e2000c101124 */
[----:B------:R-:W-:Y:S05]  /*4660*/  @P2 BRA `(.L_x_155) ;  /* 0x00000000000c2947 */ /* 0x000fea0003800000 */
[----:B--2---:R-:W2:Y:S02]  /*4670*/  LDG.E.U8 R155, desc[UR36][R162.64+0x78] ;  /* 0x00007824a29b7981 */ /* 0x004ea4000c1e1100 */
[----:B--2---:R-:W-:-:S05]  /*4680*/  PRMT R5, R155, 0x8880, RZ ;  /* 0x000088809b057816 */ /* 0x004fca00000000ff */
[----:B------:R-:W-:-:S07]  /*4690*/  IMAD R164, R5, R154, RZ ;  /* 0x0000009a05a47224 */ /* 0x000fce00078e02ff */
.L_x_155:
[----:B------:R-:W-:Y:S05]  /*46a0*/  BSYNC B1 ;  /* 0x0000000000017941 */ /* 0x000fea0003800000 */
.L_x_154:
[----:B------:R-:W-:Y:S01]  /*46b0*/  @!P2 IMAD R5, R150, R153, R164 ;  /* 0x000000999605a224 */ /* 0x000fe200078e02a4 */
[----:B------:R-:W-:Y:S01]  /*46c0*/  BSSY B1, `(.L_x_156) ;  /* 0x0000009000017945 */ /* 0x000fe20003800000 */
[C---:B0-----:R-:W-:Y:S02]  /*46d0*/  IMAD R23, R165.reuse, R157, R4 ;  /* 0x0000009da5177224 */ /* 0x041fe400078e0204 */
[CC--:B------:R-:W-:Y:S01]  /*46e0*/  IMAD.WIDE.U32 R160, R165.reuse, R156.reuse, R160 ;  /* 0x0000009ca5a07225 */ /* 0x0c0fe200078e00a0 */
[----:B------:R0:W-:Y:S03]  /*46f0*/  @!P2 STG.E.U8 desc[UR36][R8.64+0x78], R5 ;  /* 0x000078050800a986 */ /* 0x0001e6000c101124 */
[----:B------:R-:W-:Y:S01]  /*4700*/  IMAD.WIDE.U32 R156, R165, R156, R20 ;  /* 0x0000009ca59c7225 */ /* 0x000fe200078e0014 */
[----:B------:R-:W-:Y:S06]  /*4710*/  @P1 BRA `(.L_x_157) ;  /* 0x00000000000c1947 */ /* 0x000fec0003800000 */
[----:B--2---:R-:W0:Y:S02]  /*4720*/  LDG.E.U8 R155, desc[UR36][R162.64+0x79] ;  /* 0x00007924a29b7981 */ /* 0x004e24000c1e1100 */
[----:B0-----:R-:W-:-:S05]  /*4730*/  PRMT R5, R155, 0x8880, RZ ;  /* 0x000088809b057816 */ /* 0x001fca00000000ff */
[----:B------:R-:W-:-:S07]  /*4740*/  IMAD R164, R5, R154, RZ ;  /* 0x0000009a05a47224 */ /* 0x000fce00078e02ff */
.L_x_157:
[----:B------:R-:W-:Y:S05]  /*4750*/  BSYNC B1 ;  /* 0x0000000000017941 */ /* 0x000fea0003800000 */
.L_x_156:
[----:B------:R-:W-:Y:S01]  /*4760*/  @!P1 IMAD R151, R151, R153, R164 ;  /* 0x0000009997979224 */ /* 0x000fe200078e02a4 */
[----:B------:R-:W-:Y:S01]  /*4770*/  ISETP.GE.AND P2, PT, R0, 0x81, PT ;  /* 0x000000810000780c */ /* 0x000fe20003f46270 */
[----:B------:R-:W-:Y:S01]  /*4780*/  BSSY B1, `(.L_x_158) ;  /* 0x000000c000017945 */ /* 0x000fe20003800000 */
[----:B------:R-:W-:Y:S02]  /*4790*/  IADD3 R4, P5, R156, R12, RZ ;  /* 0x0000000c9c047210 */ /* 0x000fe40007fbe0ff */
[----:B------:R1:W-:Y:S01]  /*47a0*/  @!P1 STG.E.U8 desc[UR36][R8.64+0x79], R151 ;  /* 0x0000799708009986 */ /* 0x0003e2000c101124 */
[----:B------:R-:W-:Y:S02]  /*47b0*/  ISETP.LT.OR P1, PT, R3, 0x1, !P2 ;  /* 0x000000010300780c */ /* 0x000fe40005721670 */
[----:B0-----:R-:W-:Y:S02]  /*47c0*/  IADD3.X R5, R13, R157, R23, P5, !PT ;  /* 0x0000009d0d057210 */ /* 0x001fe40002ffe417 */
[----:B------:R-:W-:-:S02]  /*47d0*/  ISETP.GE.AND P0, PT, R0, 0x89, PT ;  /* 0x000000890000780c */ /* 0x000fc40003f06270 */
[----:B------:R-:W-:Y:S02]  /*47e0*/  IADD3 R12, P4, P3, R14, R12, R160 ;  /* 0x0000000c0e0c7210 */ /* 0x000fe40007b9e0a0 */
[----:B------:R-:W-:-:S05]  /*47f0*/  ISETP.LT.OR P5, PT, R3, 0x2, !P2 ;  /* 0x000000020300780c */ /* 0x000fca00057a1670 */
[----:B-1----:R-:W-:Y:S08]  /*4800*/  @P1 BRA `(.L_x_159) ;  /* 0x00000000000c1947 */ /* 0x002ff00003800000 */
[----:B--2---:R-:W2:Y:S02]  /*4810*/  LDG.E.U8 R155, desc[UR36][R4.64] ;  /* 0x00000024049b7981 */ /* 0x004ea4000c1e1100 */
[----:B--2---:R-:W-:-:S05]  /*4820*/  PRMT R9, R155, 0x8880, RZ ;  /* 0x000088809b097816 */ /* 0x004fca00000000ff */
[----:B------:R-:W-:-:S07]  /*4830*/  IMAD R164, R9, R154, RZ ;  /* 0x0000009a09a47224 */ /* 0x000fce00078e02ff */
.L_x_159:
[----:B------:R-:W-:Y:S05]  /*4840*/  BSYNC B1 ;  /* 0x0000000000017941 */ /* 0x000fea0003800000 */
.L_x_158:
[----:B------:R-:W-:Y:S01]  /*4850*/  @!P1 IMAD R9, R24, R153, R164 ;  /* 0x0000009918099224 */ /* 0x000fe200078e02a4 */
[----:B------:R-:W-:Y:S01]  /*4860*/  BSSY B1, `(.L_x_160) ;  /* 0x0000007000017945 */ /* 0x000fe20003800000 */
[----:B------:R-:W-:-:S03]  /*4870*/  IMAD.IADD R160, R23, 0x1, R161 ;  /* 0x0000000117a07824 */ /* 0x000fc600078e02a1 */
[----:B------:R0:W-:Y:S01]  /*4880*/  @!P1 STG.E.U8 desc[UR36][R6.64], R9 ;  /* 0x0000000906009986 */ /* 0x0001e2000c101124 */
[----:B------:R-:W-:Y:S05]  /*4890*/  @P5 BRA `(.L_x_161) ;  /* 0x00000000000c5947 */ /* 0x000fea0003800000 */
[----:B--2---:R-:W0:Y:S02]  /*48a0*/  LDG.E.U8 R155, desc[UR36][R4.64+0x1] ;  /* 0x00000124049b7981 */ /* 0x004e24000c1e1100 */
[----:B0-----:R-:W-:-:S05]  /*48b0*/  PRMT R9, R155, 0x8880, RZ ;  /* 0x000088809b097816 */ /* 0x001fca00000000ff */
[----:B------:R-:W-:-:S07]  /*48c0*/  IMAD R164, R9, R154, RZ ;  /* 0x0000009a09a47224 */ /* 0x000fce00078e02ff */
.L_x_161:
[----:B------:R-:W-:Y:S05]  /*48d0*/  BSYNC B1 ;  /* 0x0000000000017941 */ /* 0x000fea0003800000 */
.L_x_160:
[----:B------:R-:W-:Y:S01]  /*48e0*/  ISETP.LT.OR P1, PT, R3, 0x1, !P0 ;  /* 0x000000010300780c */ /* 0x000fe20004721670 */
[----:B------:R-:W-:Y:S01]  /*48f0*/  @!P5 IMAD R25, R25, R153, R164 ;  /* 0x000000991919d224 */ /* 0x000fe200078e02a4 */
[----:B------:R-:W-:Y:S01]  /*4900*/  BSSY B1, `(.L_x_162) ;  /* 0x000000a000017945 */ /* 0x000fe20003800000 */
[----:B------:R-:W-:Y:S02]  /*4910*/  IADD3.X R13, R21, R13, R160, P4, P3 ;  /* 0x0000000d150d7210 */ /* 0x000fe400027e64a0 */
[C---:B------:R-:W-:Y:S01]  /*4920*/  ISETP.LT.OR P4, PT, R3.reuse, 0x2, !P0 ;  /* 0x000000020300780c */ /* 0x040fe20004781670 */
[----:B------:R1:W-:Y:S01]  /*4930*/  @!P5 STG.E.U8 desc[UR36][R6.64+0x1], R25 ;  /* 0x000001190600d986 */ /* 0x0003e2000c101124 */
[C---:B------:R-:W-:Y:S02]  /*4940*/  ISETP.LT.OR P5, PT, R3.reuse, 0x9, !P2 ;  /* 0x000000090300780c */ /* 0x040fe400057a1670 */
[----:B------:R-:W-:-:S04]  /*4950*/  ISETP.LT.OR P3, PT, R3, 0xa, !P2 ;  /* 0x0000000a0300780c */ /* 0x000fc80005761670 */
[----:B------:R-:W-:Y:S09]  /*4960*/  @P1 BRA `(.L_x_163) ;  /* 0x00000000000c1947 */ /* 0x000ff20003800000 */
[----:B--2---:R-:W0:Y:S02]  /*4970*/  LDG.E.U8 R155, desc[UR36][R12.64] ;  /* 0x000000240c9b7981 */ /* 0x004e24000c1e1100 */
[----:B0-----:R-:W-:-:S05]  /*4980*/  PRMT R9, R155, 0x8880, RZ ;  /* 0x000088809b097816 */ /* 0x001fca00000000ff */
[----:B------:R-:W-:-:S07]  /*4990*/  IMAD R164, R9, R154, RZ ;  /* 0x0000009a09a47224 */ /* 0x000fce00078e02ff */
.L_x_163:
[----:B------:R-:W-:Y:S05]  /*49a0*/  BSYNC B1 ;  /* 0x0000000000017941 */ /* 0x000fea0003800000 */
.L_x_162:
[----:B0-----:R-:W-:Y:S01]  /*49b0*/  @!P1 IMAD R9, R26, R153, R164 ;  /* 0x000000991a099224 */ /* 0x001fe200078e02a4 */
[----:B------:R-:W-:Y:S04]  /*49c0*/  BSSY B1, `(.L_x_164) ;  /* 0x0000006000017945 */ /* 0x000fe80003800000 */
[----:B------:R0:W-:Y:S01]  /*49d0*/  @!P1 STG.E.U8 desc[UR36][R10.64], R9 ;  /* 0x000000090a009986 */ /* 0x0001e2000c101124 */
[----:B------:R-:W-:Y:S05]  /*49e0*/  @P4 BRA `(.L_x_165) ;  /* 0x00000000000c4947 */ /* 0x000fea0003800000 */
[----:B--2---:R-:W0:Y:S02]  /*49f0*/  LDG.E.U8 R155, desc[UR36][R12.64+0x1] ;  /* 0x000001240c9b7981 */ /* 0x004e24000c1e1100 */
[----:B0-----:R-:W-:-:S05]  /*4a00*/  PRMT R9, R155, 0x8880, RZ ;  /* 0x000088809b097816 */ /* 0x001fca00000000ff */
[----:B------:R-:W-:-:S07]  /*4a10*/  IMAD R164, R9, R154, RZ ;  /* 0x0000009a09a47224 */ /* 0x000fce00078e02ff */
.L_x_165:
[----:B------:R-:W-:Y:S05]  /*4a20*/  BSYNC B1 ;  /* 0x0000000000017941 */ /* 0x000fea0003800000 */
.L_x_164:
[----:B------:R-:W-:Y:S01]  /*4a30*/  @!P4 IMAD R27, R27, R153, R164 ;  /* 0x000000991b1bc224 */ /* 0x000fe200078e02a4 */
[----:B------:R-:W-:Y:S04]  /*4a40*/  BSSY B1, `(.L_x_166) ;  /* 0x0000006000017945 */ /* 0x000fe80003800000 */
[----:B------:R0:W-:Y:S01]  /*4a50*/  @!P4 STG.E.U8 desc[UR36][R10.64+0x1], R27 ;  /* 0x0000011b0a00c986 */ /* 0x0001e2000c101124 */
[----:B------:R-:W-:Y:S05]  /*4a60*/  @P5 BRA `(.L_x_167) ;  /* 0x00000000000c5947 */ /* 0x000fea0003800000 */
[----:B--2---:R-:W0:Y:S02]  /*4a70*/  LDG.E.U8 R155, desc[UR36][R4.64+0x8] ;  /* 0x00000824049b7981 */ /* 0x004e24000c1e1100 */
[----:B0-----:R-:W-:-:S05]  /*4a80*/  PRMT R9, R155, 0x8880, RZ ;  /* 0x000088809b097816 */ /* 0x001fca00000000ff */
[----:B------:R-:W-:-:S07]  /*4a90*/  IMAD R164, R9, R154, RZ ;  /* 0x0000009a09a47224 */ /* 0x000fce00078e02ff */
.L_x_167:
[----:B------:R-:W-:Y:S05]  /*4aa0*/  BSYNC B1 ;  /* 0x0000000000017941 */ /* 0x000fea0003800000 */
.L_x_166:
[----:B0-----:R-:W-:Y:S01]  /*4ab0*/  @!P5 IMAD R9, R28, R153, R164 ;  /* 0x000000991c09d224 */ /* 0x001fe200078e02a4 */
[----:B------:R-:W-:Y:S04]  /*4ac0*/  BSSY B1, `(.L_x_168) ;  /* 0x0000006000017945 */ /* 0x000fe80003800000 */
[----:B------:R0:W-:Y:S01]  /*4ad0*/  @!P5 STG.E.U8 desc[UR36][R6.64+0x8], R9 ;  /* 0x000008090600d986 */ /* 0x0001e2000c101124 */
[----:B------:R-:W-:Y:S05]  /*4ae0*/  @P3 BRA `(.L_x_169) ;  /* 0x00000000000c3947 */ /* 0x000fea0003800000 */
[----:B--2---:R-:W0:Y:S02]  /*4af0*/  LDG.E.U8 R155, desc[UR36][R4.64+0x9] ;  /* 0x00000924049b7981 */ /* 0x004e24000c1e1100 */
[----:B0-----:R-:W-:-:S05]  /*4b00*/  PRMT R9, R155, 0x8880, RZ ;  /* 0x000088809b097816 */ /* 0x001fca00000000ff */
[----:B------:R-:W-:-:S07]  /*4b10*/  IMAD R164, R9, R154, RZ ;  /* 0x0000009a09a47224 */ /* 0x000fce00078e02ff */
.L_x_169:
[----:B------:R-:W-:Y:S05]  /*4b20*/  BSYNC B1 ;  /* 0x0000000000017941 */ /* 0x000fea0003800000 */
.L_x_168:
[----:B------:R-:W-:Y:S01]  /*4b30*/  ISETP.LT.OR P5, PT, R3, 0x9, !P0 ;  /* 0x000000090300780c */ /* 0x000fe200047a1670 */
[----:B------:R-:W-:Y:S01]  /*4b40*/  @!P3 IMAD R29, R29, R153, R164 ;  /* 0x000000991d1db224 */ /* 0x000fe200078e02a4 */
[----:B------:R-:W-:Y:S01]  /*4b50*/  BSSY B1, `(.L_x_170) ;  /* 0x0000009000017945 */ /* 0x000fe20003800000 */
[C---:B------:R-:W-:Y:S02]  /*4b60*/  ISETP.LT.OR P4, PT, R3.reuse, 0xa, !P0 ;  /* 0x0000000a0300780c */ /* 0x040fe40004781670 */
[C---:B------:R-:W-:Y:S01]  /*4b70*/  ISETP.LT.OR P1, PT, R3.reuse, 0x12, !P2 ;  /* 0x000000120300780c */ /* 0x040fe20005721670 */
[----:B------:R0:W-:Y:S01]  /*4b80*/  @!P3 STG.E.U8 desc[UR36][R6.64+0x9], R29 ;  /* 0x0000091d0600b986 */ /* 0x0001e2000c101124 */
[----:B------:R-:W-:-:S06]  /*4b90*/  ISETP.LT.OR P3, PT, R3, 0x11, !P2 ;  /* 0x000000110300780c */ /* 0x000fcc0005761670 */
[----:B------:R-:W-:Y:S07]  /*4ba0*/  @P5 BRA `(.L_x_171) ;  /* 0x00000000000c5947 */ /* 0x000fee0003800000 */
[----:B--2---:R-:W0:Y:S02]  /*4bb0*/  LDG.E.U8 R155, desc[UR36][R12.64+0x8] ;  /* 0x000008240c9b7981 */ /* 0x004e24000c1e1100 */
[----:B0-----:R-:W-:-:S05]  /*4bc0*/  PRMT R9, R155, 0x8880, RZ ;  /* 0x000088809b097816 */ /* 0x001fca00000000ff */
[----:B------:R-:W-:-:S07]  /*4bd0*/  IMAD R164, R9, R154, RZ ;  /* 0x0000009a09a47224 */ /* 0x000fce00078e02ff */
.L_x_171:
[----:B------:R-:W-:Y:S05]  /*4be0*/  BSYNC B1 ;  /* 0x0000000000017941 */ /* 0x000fea0003800000 */
.L_x_170:
[----:B0-----:R-:W-:Y:S01]  /*4bf0*/  @!P5 IMAD R9, R30, R153, R164 ;  /* 0x000000991e09d224 */ /* 0x001fe200078e02a4 */
[----:B------:R-:W-:Y:S04]  /*4c00*/  BSSY B1, `(.L_x_172) ;  /* 0x0000006000017945 */ /* 0x000fe80003800000 */
[----:B------:R0:W-:Y:S01]  /*4c10*/  @!P5 STG.E.U8 desc[UR36][R10.64+0x8], R9 ;  /* 0x000008090a00d986 */ /* 0x0001e2000c101124 */
[----:B------:R-:W-:Y:S05]  /*4c20*/  @P4 BRA `(.L_x_173) ;  /* 0x00000000000c4947 */ /* 0x000fea0003800000 */
[----:B--2---:R-:W0:Y:S02]  /*4c30*/  LDG.E.U8 R155, desc[UR36][R12.64+0x9] ;  /* 0x000009240c9b7981 */ /* 0x004e24000c1e1100 */
[----:B0-----:R-:W-:-:S05]  /*4c40*/  PRMT R9, R155, 0x8880, RZ ;  /* 0x000088809b097816 */ /* 0x001fca00000000ff */
[----:B------:R-:W-:-:S07]  /*4c50*/  IMAD R164, R9, R154, RZ ;  /* 0x0000009a09a47224 */ /* 0x000fce00078e02ff */
.L_x_173:
[----:B------:R-:W-:Y:S05]  /*4c60*/  BSYNC B1 ;  /* 0x0000000000017941 */ /* 0x000fea0003800000 */
.L_x_172:
[----:B------:R-:W-:Y:S01]  /*4c70*/  @!P4 IMAD R31, R31, R153, R164 ;  /* 0x000000991f1fc224 */ /* 0x000fe200078e02a4 */
[----:B------:R-:W-:Y:S04]  /*4c80*/  BSSY B1, `(.L_x_174) ;  /* 0x0000006000017945 */ /* 0x000fe80003800000 */
[----:B------:R0:W-:Y:S01]  /*4c90*/  @!P4 STG.E.U8 desc[UR36][R10.64+0x9], R31 ;  /* 0x0000091f0a00c986 */ /* 0x0001e2000c101124 */
[----:B------:R-:W-:Y:S05]  /*4ca0*/  @P3 BRA `(.L_x_175) ;  /* 0x00000000000c3947 */ /* 0x000fea0003800000 */
[----:B--2---:R-:W0:Y:S02]  /*4cb0*/  LDG.E.U8 R155, desc[UR36][R4.64+0x10] ;  /* 0x00001024049b7981 */ /* 0x004e24000c1e1100 */
[----:B0-----:R-:W-:-:S05]  /*4cc0*/  PRMT R9, R155, 0x8880, RZ ;  /* 0x000088809b097816 */ /* 0x001fca00000000ff */
[----:B------:R-:W-:-:S07]  /*4cd0*/  IMAD R164, R9, R154, RZ ;  /* 0x0000009a09a47224 */ /* 0x000fce00078e02ff */
.L_x_175:
[----:B------:R-:W-:Y:S05]  /*4ce0*/  BSYNC B1 ;  /* 0x0000000000017941 */ /* 0x000fea0003800000 */
.L_x_174:
[----:B0-----:R-:W-:Y:S01]  /*4cf0*/  @!P3 IMAD R9, R32, R153, R164 ;  /* 0x000000992009b224 */ /* 0x001fe200078e02a4 */
[----:B------:R-:W-:Y:S04]  /*4d00*/  BSSY B1, `(.L_x_176) ;  /* 0x0000006000017945 */ /* 0x000fe80003800000 */
[----:B------:R0:W-:Y:S01]  /*4d10*/  @!P3 STG.E.U8 desc[UR36][R6.64+0x10], R9 ;  /* 0x000010090600b986 */ /* 0x0001e2000c101124 */
[----:B------:R-:W-:Y:S05]  /*4d20*/  @P1 BRA `(.L_x_177) ;  /* 0x00000000000c1947 */ /* 0x000fea0003800000 */
[----:B--2---:R-:W0:Y:S02]  /*4d30*/  LDG.E.U8 R155, desc[UR36][R4.64+0x11] ;  /* 0x00001124049b7981 */ /* 0x004e24000c1e1100 */
[----:B0-----:R-:W-:-:S05]  /*4d40*/  PRMT R9, R155, 0x8880, RZ ;  /* 0x000088809b097816 */ /* 0x001fca00000000ff */
[----:B------:R-:W-:-:S07]  /*4d50*/  IMAD R164, R9, R154, RZ ;  /* 0x0000009a09a47224 */ /* 0x000fce00078e02ff */
.L_x_177:
[----:B------:R-:W-:Y:S05]  /*4d60*/  BSYNC B1 ;  /* 0x0000000000017941 */ /* 0x000fea0003800000 */
.L_x_176:
        /* <DEDUP_REMOVED lines=11> */
.L_x_179:
[----:B------:R-:W-:Y:S05]  /*4e20*/  BSYNC B1 ;  /* 0x0000000000017941 */ /* 0x000fea0003800000 */
.L_x_178:
[----:B0-----:R-:W-:Y:S01]  /*4e30*/  @!P4 IMAD R9, R34, R153, R164 ;  /* 0x000000992209c224 */ /* 0x001fe200078e02a4 */
[----:B------:R-:W-:Y:S04]  /*4e40*/  BSSY B1, `(.L_x_180) ;  /* 0x0000006000017945 */ /* 0x000fe80003800000 */
[----:B------:R0:W-:Y:S01]  /*4e50*/  @!P4 STG.E.U8 desc[UR36][R10.64+0x10], R9 ;  /* 0x000010090a00c986 */ /* 0x0001e2000c101124 */
[----:B------:R-:W-:Y:S05]  /*4e60*/  @P3 BRA `(.L_x_181) ;  /* 0x00000000000c3947 */ /* 0x000fea0003800000 */
[----:B--2---:R-:W0:Y:S02]  /*4e70*/  LDG.E.U8 R155, desc[UR36][R12.64+0x11] ;  /* 0x000011240c9b7981 */ /* 0x004e24000c1e1100 */
[----:B0-----:R-:W-:-:S05]  /*4e80*/  PRMT R9, R155, 0x8880, RZ ;  /* 0x000088809b097816 */ /* 0x001fca00000000ff */
[----:B------:R-:W-:-:S07]  /*4e90*/  IMAD R164, R9, R154, RZ ;  /* 0x0000009a09a47224 */ /* 0x000fce00078e02ff */
.L_x_181:
[----:B------:R-:W-:Y:S05]  /*4ea0*/  BSYNC B1 ;  /* 0x0000000000017941 */ /* 0x000fea0003800000 */
.L_x_180:
[----:B------:R-:W-:Y:S01]  /*4eb0*/  @!P3 IMAD R35, R35, R153, R164 ;  /* 0x000000992323b224 */ /* 0x000fe200078e02a4 */
[----:B------:R-:W-:Y:S04]  /*4ec0*/  BSSY B1, `(.L_x_182) ;  /* 0x0000006000017945 */ /* 0x000fe80003800000 */
[----:B------:R0:W-:Y:S01]  /*4ed0*/  @!P3 STG.E.U8 desc[UR36][R10.64+0x11], R35 ;  /* 0x000011230a00b986 */ /* 0x0001e2000c101124 */
[----:B------:R-:W-:Y:S05]  /*4ee0*/  @P5 BRA `(.L_x_183) ;  /* 0x00000000000c5947 */ /* 0x000fea0003800000 */
[----:B--2---:R-:W0:Y:S02]  /*4ef0*/  LDG.E.U8 R155, desc[UR36][R4.64+0x18] ;  /* 0x00001824049b7981 */ /* 0x004e24000c1e1100 */
[----:B0-----:R-:W-:-:S05]  /*4f00*/  PRMT R9, R155, 0x8880, RZ ;  /* 0x000088809b097816 */ /* 0x001fca00000000ff */
[----:B------:R-:W-:-:S07]  /*4f10*/  IMAD R164, R9, R154, RZ ;  /* 0x0000009a09a47224 */ /* 0x000fce00078e02ff */
.L_x_183:
[----:B------:R-:W-:Y:S05]  /*4f20*/  BSYNC B1 ;  /* 0x0000000000017941 */ /* 0x000fea0003800000 */
.L_x_182:
[----:B0-----:R-:W-:Y:S01]  /*4f30*/  @!P5 IMAD R9, R36, R153, R164 ;  /* 0x000000992409d224 */ /* 0x001fe200078e02a4 */
[----:B------:R-:W-:Y:S04]  /*4f40*/  BSSY B1, `(.L_x_184) ;  /* 0x0000006000017945 */ /* 0x000fe80003800000 */
[----:B------:R0:W-:Y:S01]  /*4f50*/  @!P5 STG.E.U8 desc[UR36][R6.64+0x18], R9 ;  /* 0x000018090600d986 */ /* 0x0001e2000c101124 */
[----:B------:R-:W-:Y:S05]  /*4f60*/  @P1 BRA `(.L_x_185) ;  /* 0x00000000000c1947 */ /* 0x000fea0003800000 */
[----:B--2---:R-:W0:Y:S02]  /*4f70*/  LDG.E.U8 R155, desc[UR36][R4.64+0x19] ;  /* 0x00001924049b7981 */ /* 0x004e24000c1e1100 */
[----:B0-----:R-:W-:-:S05]  /*4f80*/  PRMT R9, R155, 0x8880, RZ ;  /* 0x000088809b097816 */ /* 0x001fca00000000ff */
[----:B------:R-:W-:-:S07]  /*4f90*/  IMAD R164, R9, R154, RZ ;  /* 0x0000009a09a47224 */ /* 0x000fce00078e02ff */
.L_x_185:
[----:B------:R-:W-:Y:S05]  /*4fa0*/  BSYNC B1 ;  /* 0x0000000000017941 */ /* 0x000fea0003800000 */
.L_x_184:
        /* <DEDUP_REMOVED lines=11> */
.L_x_187:
[----:B------:R-:W-:Y:S05]  /*5060*/  BSYNC B1 ;  /* 0x0000000000017941 */ /* 0x000fea0003800000 */
.L_x_186:
[----:B0-----:R-:W-:Y:S01]  /*5070*/  @!P4 IMAD R9, R38, R153, R164 ;  /* 0x000000992609c224 */ /* 0x001fe200078e02a4 */
[----:B------:R-:W-:Y:S04]  /*5080*/  BSSY B1, `(.L_x_188) ;  /* 0x0000006000017945 */ /* 0x000fe80003800000 */
[----:B------:R0:W-:Y:S01]  /*5090*/  @!P4 STG.E.U8 desc[UR36][R10.64+0x18], R9 ;  /* 0x000018090a00c986 */ /* 0x0001e2000c101124 */
[----:B------:R-:W-:Y:S05]  /*50a0*/  @P3 BRA `(.L_x_189) ;  /* 0x00000000000c3947 */ /* 0x000fea0003800000 */
[----:B--2---:R-:W0:Y:S02]  /*50b0*/  LDG.E.U8 R155, desc[UR36][R12.64+0x19] ;  /* 0x000019240c9b7981 */ /* 0x004e24000c1e1100 */
[----:B0-----:R-:W-:-:S05]  /*50c0*/  PRMT R9, R155, 0x8880, RZ ;  /* 0x000088809b097816 */ /* 0x001fca00000000ff */
[----:B------:R-:W-:-:S07]  /*50d0*/  IMAD R164, R9, R154, RZ ;  /* 0x0000009a09a47224 */ /* 0x000fce00078e02ff */
.L_x_189:
[----:B------:R-:W-:Y:S05]  /*50e0*/  BSYNC B1 ;  /* 0x0000000000017941 */ /* 0x000fea0003800000 */
.L_x_188:
[----:B------:R-:W-:Y:S01]  /*50f0*/  @!P3 IMAD R39, R39, R153, R164 ;  /* 0x000000992727b224 */ /* 0x000fe200078e02a4 */
[----:B------:R-:W-:Y:S04]  /*5100*/  BSSY B1, `(.L_x_190) ;  /* 0x0000006000017945 */ /* 0x000fe80003800000 */
[----:B------:R0:W-:Y:S01]  /*5110*/  @!P3 STG.E.U8 desc[UR36][R10.64+0x19], R39 ;  /* 0x000019270a00b986 */ /* 0x0001e2000c101124 */
[----:B------:R-:W-:Y:S05]  /*5120*/  @P5 BRA `(.L_x_191) ;  /* 0x00000000000c5947 */ /* 0x000fea0003800000 */
[----:B--2---:R-:W0:Y:S02]  /*5130*/  LDG.E.U8 R155, desc[UR36][R4.64+0x20] ;  /* 0x00002024049b7981 */ /* 0x004e24000c1e1100 */
[----:B0-----:R-:W-:-:S05]  /*5140*/  PRMT R9, R155, 0x8880, RZ ;  /* 0x000088809b097816 */ /* 0x001fca00000000ff */
[----:B------:R-:W-:-:S07]  /*5150*/  IMAD R164, R9, R154, RZ ;  /* 0x0000009a09a47224 */ /* 0x000fce00078e02ff */
.L_x_191:
[----:B------:R-:W-:Y:S05]  /*5160*/  BSYNC B1 ;  /* 0x0000000000017941 */ /* 0x000fea0003800000 */
.L_x_190:
[----:B0-----:R-:W-:Y:S01]  /*5170*/  @!P5 IMAD R9, R40, R153, R164 ;  /* 0x000000992809d224 */ /* 0x001fe200078e02a4 */
[----:B------:R-:W-:Y:S04]  /*5180*/  BSSY B1, `(.L_x_192) ;  /* 0x0000006000017945 */ /* 0x000fe80003800000 */
[----:B------:R0:W-:Y:S01]  /*5190*/  @!P5 STG.E.U8 desc[UR36][R6.64+0x20], R9 ;  /* 0x000020090600d986 */ /* 0x0001e2000c101124 */
[----:B------:R-:W-:Y:S05]  /*51a0*/  @P1 BRA `(.L_x_193) ;  /* 0x00000000000c1947 */ /* 0x000fea0003800000 */
[----:B--2---:R-:W0:Y:S02]  /*51b0*/  LDG.E.U8 R155, desc[UR36][R4.64+0x21] ;  /* 0x00002124049b7981 */ /* 0x004e24000c1e1100 */
[----:B0-----:R-:W-:-:S05]  /*51c0*/  PRMT R9, R155, 0x8880, RZ ;  /* 0x000088809b097816 */ /* 0x001fca00000000ff */
[----:B------:R-:W-:-:S07]  /*51d0*/  IMAD R164, R9, R154, RZ ;  /* 0x0000009a09a47224 */ /* 0x000fce00078e02ff */
.L_x_193:
[----:B------:R-:W-:Y:S05]  /*51e0*/  BSYNC B1 ;  /* 0x0000000000017941 */ /* 0x000fea0003800000 */
.L_x_192:
        /* <DEDUP_REMOVED lines=11> */
.L_x_195:
[----:B------:R-:W-:Y:S05]  /*52a0*/  BSYNC B1 ;  /* 0x0000000000017941 */ /* 0x000fea0003800000 */
.L_x_194:
[----:B0-----:R-:W-:Y:S01]  /*52b0*/  @!P4 IMAD R9, R42, R153, R164 ;  /* 0x000000992a09c224 */ /* 0x001fe200078e02a4 */
[----:B------:R-:W-:Y:S04]  /*52c0*/  BSSY B1, `(.L_x_196) ;  /* 0x0000006000017945 */ /* 0x000fe80003800000 */
[----:B------:R0:W-:Y:S01]  /*52d0*/  @!P4 STG.E.U8 desc[UR36][R10.64+0x20], R9 ;  /* 0x000020090a00c986 */ /* 0x0001e2000c101124 */
[----:B------:R-:W-:Y:S05]  /*52e0*/  @P3 BRA `(.L_x_197) ;  /* 0x00000000000c3947 */ /* 0x000fea0003800000 */
[----:B--2---:R-:W0:Y:S02]  /*52f0*/  LDG.E.U8 R155, desc[UR36][R12.64+0x21] ;  /* 0x000021240c9b7981 */ /* 0x004e24000c1e1100 */
[----:B0-----:R-:W-:-:S05]  /*5300*/  PRMT R9, R155, 0x8880, RZ ;  /* 0x000088809b097816 */ /* 0x001fca00000000ff */
[----:B------:R-:W-:-:S07]  /*5310*/  IMAD R164, R9, R154, RZ ;  /* 0x0000009a09a47224 */ /* 0x000fce00078e02ff */
.L_x_197:
[----:B------:R-:W-:Y:S05]  /*5320*/  BSYNC B1 ;  /* 0x0000000000017941 */ /* 0x000fea0003800000 */
.L_x_196:
[----:B------:R-:W-:Y:S01]  /*5330*/  @!P3 IMAD R43, R43, R153, R164 ;  /* 0x000000992b2bb224 */ /* 0x000fe200078e02a4 */
[----:B------:R-:W-:Y:S04]  /*5340*/  BSSY B1, `(.L_x_198) ;  /* 0x0000006000017945 */ /* 0x000fe80003800000 */
[----:B------:R0:W-:Y:S01]  /*5350*/  @!P3 STG.E.U8 desc[UR36][R10.64+0x21], R43 ;  /* 0x0000212b0a00b986 */ /* 0x0001e2000c101124 */
[----:B------:R-:W-:Y:S05]  /*5360*/  @P5 BRA `(.L_x_199) ;  /* 0x00000000000c5947 */ /* 0x000fea0003800000 */
[----:B--2---:R-:W0:Y:S02]  /*5370*/  LDG.E.U8 R155, desc[UR36][R4.64+0x28] ;  /* 0x00002824049b7981 */ /* 0x004e24000c1e1100 */
[----:B0-----:R-:W-:-:S05]  /*5380*/  PRMT R9, R155, 0x8880, RZ ;  /* 0x000088809b097816 */ /* 0x001fca00000000ff */
[----:B------:R-:W-:-:S07]  /*5390*/  IMAD R164, R9, R154, RZ ;  /* 0x0000009a09a47224 */ /* 0x000fce00078e02ff */
.L_x_199:
[----:B------:R-:W-:Y:S05]  /*53a0*/  BSYNC B1 ;  /* 0x0000000000017941 */ /* 0x000fea0003800000 */
.L_x_198:
[----:B0-----:R-:W-:Y:S01]  /*53b0*/  @!P5 IMAD R9, R44, R153, R164 ;  /* 0x000000992c09d224 */ /* 0x001fe200078e02a4 */
[----:B------:R-:W-:Y:S04]  /*53c0*/  BSSY B1, `(.L_x_200) ;  /* 0x0000006000017945 */ /* 0x000fe80003800000 */
[----:B------:R0:W-:Y:S01]  /*53d0*/  @!P5 STG.E.U8 desc[UR36][R6.64+0x28], R9 ;  /* 0x000028090600d986 */ /* 0x0001e2000c101124 */
[----:B------:R-:W-:Y:S05]  /*53e0*/  @P1 BRA `(.L_x_201) ;  /* 0x00000000000c1947 */ /* 0x000fea0003800000 */
[----:B--2---:R-:W0:Y:S02]  /*53f0*/  LDG.E.U8 R155, desc[UR36][R4.64+0x29] ;  /* 0x00002924049b7981 */ /* 0x004e24000c1e1100 */
[----:B0-----:R-:W-:-:S05]  /*5400*/  PRMT R9, R155, 0x8880, RZ ;  /* 0x000088809b097816 */ /* 0x001fca00000000ff */
[----:B------:R-:W-:-:S07]  /*5410*/  IMAD R164, R9, R154, RZ ;  /* 0x0000009a09a47224 */ /* 0x000fce00078e02ff */
.L_x_201:
[----:B------:R-:W-:Y:S05]  /*5420*/  BSYNC B1 ;  /* 0x0000000000017941 */ /* 0x000fea0003800000 */
.L_x_200:
        /* <DEDUP_REMOVED lines=11> */
.L_x_203:
[----:B------:R-:W-:Y:S05]  /*54e0*/  BSYNC B1 ;  /* 0x0000000000017941 */ /* 0x000fea0003800000 */
.L_x_202:
[----:B0-----:R-:W-:Y:S01]  /*54f0*/  @!P4 IMAD R9, R46, R153, R164 ;  /* 0x000000992e09c224 */ /* 0x001fe200078e02a4 */
[----:B------:R-:W-:Y:S04]  /*5500*/  BSSY B1, `(.L_x_204) ;  /* 0x0000006000017945 */ /* 0x000fe80003800000 */
[----:B------:R0:W-:Y:S01]  /*5510*/  @!P4 STG.E.U8 desc[UR36][R10.64+0x28], R9 ;  /* 0x000028090a00c986 */ /* 0x0001e2000c101124 */
[----:B------:R-:W-:Y:S05]  /*5520*/  @P3 BRA `(.L_x_205) ;  /* 0x00000000000c3947 */ /* 0x000fea0003800000 */
[----:B--2---:R-:W0:Y:S02]  /*5530*/  LDG.E.U8 R155, desc[UR36][R12.64+0x29] ;  /* 0x000029240c9b7981 */ /* 0x004e24000c1e1100 */
[----:B0-----:R-:W-:-:S05]  /*5540*/  PRMT R9, R155, 0x8880, RZ ;  /* 0x000088809b097816 */ /* 0x001fca00000000ff */
[----:B------:R-:W-:-:S07]  /*5550*/  IMAD R164, R9, R154, RZ ;  /* 0x0000009a09a47224 */ /* 0x000fce00078e02ff */
.L_x_205:
[----:B------:R-:W-:Y:S05]  /*5560*/  BSYNC B1 ;  /* 0x0000000000017941 */ /* 0x000fea0003800000 */
.L_x_204:
[----:B------:R-:W-:Y:S01]  /*5570*/  @!P3 IMAD R47, R47, R153, R164 ;  /* 0x000000992f2fb224 */ /* 0x000fe200078e02a4 */
[----:B------:R-:W-:Y:S04]  /*5580*/  BSSY B1, `(.L_x_206) ;  /* 0x0000006000017945 */ /* 0x000fe80003800000 */
[----:B------:R0:W-:Y:S01]  /*5590*/  @!P3 STG.E.U8 desc[UR36][R10.64+0x29], R47 ;  /* 0x0000292f0a00b986 */ /* 0x0001e2000c101124 */
[----:B------:R-:W-:Y:S05]  /*55a0*/  @P5 BRA `(.L_x_207) ;  /* 0x00000000000c5947 */ /* 0x000fea0003800000 */
[----:B--2---:R-:W0:Y:S02]  /*55b0*/  LDG.E.U8 R155, desc[UR36][R4.64+0x30] ;  /* 0x00003024049b7981 */ /* 0x004e24000c1e1100 */
[----:B0-----:R-:W-:-:S05]  /*55c0*/  PRMT R9, R155, 0x8880, RZ ;  /* 0x000088809b097816 */ /* 0x001fca00000000ff */
[----:B------:R-:W-:-:S07]  /*55d0*/  IMAD R164, R9, R154, RZ ;  /* 0x0000009a09a47224 */ /* 0x000fce00078e02ff */
.L_x_207:
[----:B------:R-:W-:Y:S05]  /*55e0*/  BSYNC B1 ;  /* 0x0000000000017941 */ /* 0x000fea0003800000 */
.L_x_206:
[----:B0-----:R-:W-:Y:S01]  /*55f0*/  @!P5 IMAD R9, R48, R153, R164 ;  /* 0x000000993009d224 */ /* 0x001fe200078e02a4 */
[----:B------:R-:W-:Y:S04]  /*5600*/  BSSY B1, `(.L_x_208) ;  /* 0x0000006000017945 */ /* 0x000fe80003800000 */
[----:B------:R0:W-:Y:S01]  /*5610*/  @!P5 STG.E.U8 desc[UR36][R6.64+0x30], R9 ;  /* 0x000030090600d986 */ /* 0x0001e2000c101124 */
[----:B------:R-:W-:Y:S05]  /*5620*/  @P1 BRA `(.L_x_209) ;  /* 0x00000000000c1947 */ /* 0x000fea0003800000 */
[----:B--2---:R-:W0:Y:S02]  /*5630*/  LDG.E.U8 R155, desc[UR36][R4.64+0x31] ;  /* 0x00003124049b7981 */ /* 0x004e24000c1e1100 */
[----:B0-----:R-:W-:-:S05]  /*5640*/  PRMT R9, R155, 0x8880, RZ ;  /* 0x000088809b097816 */ /* 0x001fca00000000ff */
[----:B------:R-:W-:-:S07]  /*5650*/  IMAD R164, R9, R154, RZ ;  /* 0x0000009a09a47224 */ /* 0x000fce00078e02ff */
.L_x_209:
[----:B------:R-:W-:Y:S05]  /*5660*/  BSYNC B1 ;  /* 0x0000000000017941 */ /* 0x000fea0003800000 */
.L_x_208:
        /* <DEDUP_REMOVED lines=11> */
.L_x_211:
[----:B------:R-:W-:Y:S05]  /*5720*/  BSYNC B1 ;  /* 0x0000000000017941 */ /* 0x000fea0003800000 */
.L_x_210:
[----:B0-----:R-:W-:Y:S01]  /*5730*/  @!P4 IMAD R9, R50, R153, R164 ;  /* 0x000000993209c224 */ /* 0x001fe200078e02a4 */
[----:B------:R-:W-:Y:S04]  /*5740*/  BSSY B1, `(.L_x_212) ;  /* 0x0000006000017945 */ /* 0x000fe80003800000 */
[----:B------:R0:W-:Y:S01]  /*5750*/  @!P4 STG.E.U8 desc[UR36][R10.64+0x30], R9 ;  /* 0x000030090a00c986 */ /* 0x0001e2000c101124 */
[----:B------:R-:W-:Y:S05]  /*5760*/  @P3 BRA `(.L_x_213) ;  /* 0x00000000000c3947 */ /* 0x000fea0003800000 */
[----:B--2---:R-:W0:Y:S02]  /*5770*/  LDG.E.U8 R155, desc[UR36][R12.64+0x31] ;  /* 0x000031240c9b7981 */ /* 0x004e24000c1e1100 */
[----:B0-----:R-:W-:-:S05]  /*5780*/  PRMT R9, R155, 0x8880, RZ ;  /* 0x000088809b097816 */ /* 0x001fca00000000ff */
[----:B------:R-:W-:-:S07]  /*5790*/  IMAD R164, R9, R154, RZ ;  /* 0x0000009a09a47224 */ /* 0x000fce00078e02ff */
.L_x_213:
[----:B------:R-:W-:Y:S05]  /*57a0*/  BSYNC B1 ;  /* 0x0000000000017941 */ /* 0x000fea0003800000 */
.L_x_212:
[----:B------:R-:W-:Y:S01]  /*57b0*/  @!P3 IMAD R51, R51, R153, R164 ;  /* 0x000000993333b224 */ /* 0x000fe200078e02a4 */
[----:B------:R-:W-:Y:S04]  /*57c0*/  BSSY B1, `(.L_x_214) ;  /* 0x0000006000017945 */ /* 0x000fe80003800000 */
[----:B------:R0:W-:Y:S01]  /*57d0*/  @!P3 STG.E.U8 desc[UR36][R10.64+0x31], R51 ;  /* 0x000031330a00b986 */ /* 0x0001e2000c101124 */
[----:B------:R-:W-:Y:S05]  /*57e0*/  @P5 BRA `(.L_x_215) ;  /* 0x00000000000c5947 */ /* 0x000fea0003800000 */
[----:B--2---:R-:W0:Y:S02]  /*57f0*/  LDG.E.U8 R155, desc[UR36][R4.64+0x38] ;  /* 0x00003824049b7981 */ /* 0x004e24000c1e1100 */
[----:B0-----:R-:W-:-:S05]  /*5800*/  PRMT R9, R155, 0x8880, RZ ;  /* 0x000088809b097816 */ /* 0x001fca00000000ff */
[----:B------:R-:W-:-:S07]  /*5810*/  IMAD R164, R9, R154, RZ ;  /* 0x0000009a09a47224 */ /* 0x000fce00078e02ff */
.L_x_215:
[----:B------:R-:W-:Y:S05]  /*5820*/  BSYNC B1 ;  /* 0x0000000000017941 */ /* 0x000fea0003800000 */
.L_x_214:
[----:B0-----:R-:W-:Y:S01]  /*5830*/  @!P5 IMAD R9, R52, R153, R164 ;  /* 0x000000993409d224 */ /* 0x001fe200078e02a4 */
[----:B------:R-:W-:Y:S04]  /*5840*/  BSSY B1, `(.L_x_216) ;  /* 0x0000006000017945 */ /* 0x000fe80003800000 */
[----:B------:R0:W-:Y:S01]  /*5850*/  @!P5 STG.E.U8 desc[UR36][R6.64+0x38], R9 ;  /* 0x000038090600d986 */ /* 0x0001e2000c101124 */
[----:B------:R-:W-:Y:S05]  /*5860*/  @P1 BRA `(.L_x_217) ;  /* 0x00000000000c1947 */ /* 0x000fea0003800000 */
[----:B--2---:R-:W0:Y:S02]  /*5870*/  LDG.E.U8 R155, desc[UR36][R4.64+0x39] ;  /* 0x00003924049b7981 */ /* 0x004e24000c1e1100 */
[----:B0-----:R-:W-:-:S05]  /*5880*/  PRMT R9, R155, 0x8880, RZ ;  /* 0x000088809b097816 */ /* 0x001fca00000000ff */
[----:B------:R-:W-:-:S07]  /*5890*/  IMAD R164, R9, R154, RZ ;  /* 0x0000009a09a47224 */ /* 0x000fce00078e02ff */
.L_x_217:
[----:B------:R-:W-:Y:S05]  /*58a0*/  BSYNC B1 ;  /* 0x0000000000017941 */ /* 0x000fea0003800000 */
.L_x_216:
        /* <DEDUP_REMOVED lines=11> */
.L_x_219:
[----:B------:R-:W-:Y:S05]  /*5960*/  BSYNC B1 ;  /* 0x0000000000017941 */ /* 0x000fea0003800000 */
.L_x_218:
[----:B0-----:R-:W-:Y:S01]  /*5970*/  @!P4 IMAD R9, R54, R153, R164 ;  /* 0x000000993609c224 */ /* 0x001fe200078e02a4 */
[----:B------:R-:W-:Y:S04]  /*5980*/  BSSY B1, `(.L_x_220) ;  /* 0x0000006000017945 */ /* 0x000fe80003800000 */
[----:B------:R0:W-:Y:S01]  /*5990*/  @!P4 STG.E.U8 desc[UR36][R10.64+0x38], R9 ;  /* 0x000038090a00c986 */ /* 0x0001e2000c101124 */
[----:B------:R-:W-:Y:S05]  /*59a0*/  @P3 BRA `(.L_x_221) ;  /* 0x00000000000c3947 */ /* 0x000fea0003800000 */
[----:B--2---:R-:W0:Y:S02]  /*59b0*/  LDG.E.U8 R155, desc[UR36][R12.64+0x39] ;  /* 0x000039240c9b7981 */ /* 0x004e24000c1e1100 */
[----:B0-----:R-:W-:-:S05]  /*59c0*/  PRMT R9, R155, 0x8880, RZ ;  /* 0x000088809b097816 */ /* 0x001fca00000000ff */
[----:B------:R-:W-:-:S07]  /*59d0*/  IMAD R164, R9, R154, RZ ;  /* 0x0000009a09a47224 */ /* 0x000fce00078e02ff */
.L_x_221:
[----:B------:R-:W-:Y:S05]  /*59e0*/  BSYNC B1 ;  /* 0x0000000000017941 */ /* 0x000fea0003800000 */
.L_x_220:
[----:B------:R-:W-:Y:S01]  /*59f0*/  @!P3 IMAD R55, R55, R153, R164 ;  /* 0x000000993737b224 */ /* 0x000fe200078e02a4 */
[----:B------:R-:W-:Y:S04]  /*5a00*/  BSSY B1, `(.L_x_222) ;  /* 0x0000006000017945 */ /* 0x000fe80003800000 */
[----:B------:R0:W-:Y:S01]  /*5a10*/  @!P3 STG.E.U8 desc[UR36][R10.64+0x39], R55 ;  /* 0x000039370a00b986 */ /* 0x0001e2000c101124 */
[----:B------:R-:W-:Y:S05]  /*5a20*/  @P5 BRA `(.L_x_223) ;  /* 0x00000000000c5947 */ /* 0x000fea0003800000 */
[----:B--2---:R-:W0:Y:S02]  /*5a30*/  LDG.E.U8 R155, desc[UR36][R4.64+0x40] ;  /* 0x00004024049b7981 */ /* 0x004e24000c1e1100 */
[----:B0-----:R-:W-:-:S05]  /*5a40*/  PRMT R9, R155, 0x8880, RZ ;  /* 0x000088809b097816 */ /* 0x001fca00000000ff */
[----:B------:R-:W-:-:S07]  /*5a50*/  IMAD R164, R9, R154, RZ ;  /* 0x0000009a09a47224 */ /* 0x000fce00078e02ff */
.L_x_223:
[----:B------:R-:W-:Y:S05]  /*5a60*/  BSYNC B1 ;  /* 0x0000000000017941 */ /* 0x000fea0003800000 */
.L_x_222:
[----:B0-----:R-:W-:Y:S01]  /*5a70*/  @!P5 IMAD R9, R56, R153, R164 ;  /* 0x000000993809d224 */ /* 0x001fe200078e02a4 */
[----:B------:R-:W-:Y:S04]  /*5a80*/  BSSY B1, `(.L_x_224) ;  /* 0x0000006000017945 */ /* 0x000fe80003800000 */
[----:B------:R0:W-:Y:S01]  /*5a90*/  @!P5 STG.E.U8 desc[UR36][R6.64+0x40], R9 ;  /* 0x000040090600d986 */ /* 0x0001e2000c101124 */
[----:B------:R-:W-:Y:S05]  /*5aa0*/  @P1 BRA `(.L_x_225) ;  /* 0x00000000000c1947 */ /* 0x000fea0003800000 */
[----:B--2---:R-:W0:Y:S02]  /*5ab0*/  LDG.E.U8 R155, desc[UR36][R4.64+0x41] ;  /* 0x00004124049b7981 */ /* 0x004e24000c1e1100 */
[----:B0-----:R-:W-:-:S05]  /*5ac0*/  PRMT R9, R155, 0x8880, RZ ;  /* 0x000088809b097816 */ /* 0x001fca00000000ff */
[----:B------:R-:W-:-:S07]  /*5ad0*/  IMAD R164, R9, R154, RZ ;  /* 0x0000009a09a47224 */ /* 0x000fce00078e02ff */
.L_x_225:
[----:B------:R-:W-:Y:S05]  /*5ae0*/  BSYNC B1 ;  /* 0x0000000000017941 */ /* 0x000fea0003800000 */
.L_x_224:
        /* <DEDUP_REMOVED lines=11> */
.L_x_227:
[----:B------:R-:W-:Y:S05]  /*5ba0*/  BSYNC B1 ;  /* 0x0000000000017941 */ /* 0x000fea0003800000 */
.L_x_226:
[----:B0-----:R-:W-:Y:S01]  /*5bb0*/  @!P4 IMAD R9, R58, R153, R164 ;  /* 0x000000993a09c224 */ /* 0x001fe200078e02a4 */
[----:B------:R-:W-:Y:S04]  /*5bc0*/  BSSY B1, `(.L_x_228) ;  /* 0x0000006000017945 */ /* 0x000fe80003800000 */
[----:B------:R0:W-:Y:S01]  /*5bd0*/  @!P4 STG.E.U8 desc[UR36][R10.64+0x40], R9 ;  /* 0x000040090a00c986 */ /* 0x0001e2000c101124 */
[----:B------:R-:W-:Y:S05]  /*5be0*/  @P3 BRA `(.L_x_229) ;  /* 0x00000000000c3947 */ /* 0x000fea0003800000 */
[----:B--2---:R-:W0:Y:S02]  /*5bf0*/  LDG.E.U8 R155, desc[UR36][R12.64+0x41] ;  /* 0x000041240c9b7981 */ /* 0x004e24000c1e1100 */
[----:B0-----:R-:W-:-:S05]  /*5c00*/  PRMT R9, R155, 0x8880, RZ ;  /* 0x000088809b097816 */ /* 0x001fca00000000ff */
[----:B------:R-:W-:-:S07]  /*5c10*/  IMAD R164, R9, R154, RZ ;  /* 0x0000009a09a47224 */ /* 0x000fce00078e02ff */
.L_x_229:
[----:B------:R-:W-:Y:S05]  /*5c20*/  BSYNC B1 ;  /* 0x0000000000017941 */ /* 0x000fea0003800000 */
.L_x_228:
[----:B------:R-:W-:Y:S01]  /*5c30*/  @!P3 IMAD R59, R59, R153, R164 ;  /* 0x000000993b3bb224 */ /* 0x000fe200078e02a4 */
[----:B------:R-:W-:Y:S04]  /*5c40*/  BSSY B1, `(.L_x_230) ;  /* 0x0000006000017945 */ /* 0x000fe80003800000 */
[----:B------:R0:W-:Y:S01]  /*5c50*/  @!P3 STG.E.U8 desc[UR36][R10.64+0x41], R59 ;  /* 0x0000413b0a00b986 */ /* 0x0001e2000c101124 */
[----:B------:R-:W-:Y:S05]  /*5c60*/  @P5 BRA `(.L_x_231) ;  /* 0x00000000000c5947 */ /* 0x000fea0003800000 */
[----:B--2---:R-:W0:Y:S02]  /*5c70*/  LDG.E.U8 R155, desc[UR36][R4.64+0x48] ;  /* 0x00004824049b7981 */ /* 0x004e24000c1e1100 */
[----:B0-----:R-:W-:-:S05]  /*5c80*/  PRMT R9, R155, 0x8880, RZ ;  /* 0x000088809b097816 */ /* 0x001fca00000000ff */
[----:B------:R-:W-:-:S07]  /*5c90*/  IMAD R164, R9, R154, RZ ;  /* 0x0000009a09a47224 */ /* 0x000fce00078e02ff */
.L_x_231:
[----:B------:R-:W-:Y:S05]  /*5ca0*/  BSYNC B1 ;  /* 0x0000000000017941 */ /* 0x000fea0003800000 */
.L_x_230:
[----:B0-----:R-:W-:Y:S01]  /*5cb0*/  @!P5 IMAD R9, R60, R153, R164 ;  /* 0x000000993c09d224 */ /* 0x001fe200078e02a4 */
[----:B------:R-:W-:Y:S04]  /*5cc0*/  BSSY B1, `(.L_x_232) ;  /* 0x0000006000017945 */ /* 0x000fe80003800000 */
[----:B------:R0:W-:Y:S01]  /*5cd0*/  @!P5 STG.E.U8 desc[UR36][R6.64+0x48], R9 ;  /* 0x000048090600d986 */ /* 0x0001e2000c101124 */
[----:B------:R-:W-:Y:S05]  /*5ce0*/  @P1 BRA `(.L_x_233) ;  /* 0x00000000000c1947 */ /* 0x000fea0003800000 */
[----:B--2---:R-:W0:Y:S02]  /*5cf0*/  LDG.E.U8 R155, desc[UR36][R4.64+0x49] ;  /* 0x00004924049b7981 */ /* 0x004e24000c1e1100 */
[----:B0-----:R-:W-:-:S05]  /*5d00*/  PRMT R9, R155, 0x8880, RZ ;  /* 0x000088809b097816 */ /* 0x001fca00000000ff */
[----:B------:R-:W-:-:S07]  /*5d10*/  IMAD R164, R9, R154, RZ ;  /* 0x0000009a09a47224 */ /* 0x000fce00078e02ff */
.L_x_233:
[----:B------:R-:W-:Y:S05]  /*5d20*/  BSYNC B1 ;  /* 0x0000000000017941 */ /* 0x000fea0003800000 */
.L_x_232:
        /* <DEDUP_REMOVED lines=11> */
.L_x_235:
[----:B------:R-:W-:Y:S05]  /*5de0*/  BSYNC B1 ;  /* 0x0000000000017941 */ /* 0x000fea0003800000 */
.L_x_234:
[----:B0-----:R-:W-:Y:S01]  /*5df0*/  @!P4 IMAD R9, R62, R153, R164 ;  /* 0x000000993e09c224 */ /* 0x001fe200078e02a4 */
[----:B------:R-:W-:Y:S04]  /*5e00*/  BSSY B1, `(.L_x_236) ;  /* 0x0000006000017945 */ /* 0x000fe80003800000 */
[----:B------:R0:W-:Y:S01]  /*5e10*/  @!P4 STG.E.U8 desc[UR36][R10.64+0x48], R9 ;  /* 0x000048090a00c986 */ /* 0x0001e2000c101124 */
[----:B------:R-:W-:Y:S05]  /*5e20*/  @P3 BRA `(.L_x_237) ;  /* 0x00000000000c3947 */ /* 0x000fea0003800000 */
[----:B--2---:R-:W0:Y:S02]  /*5e30*/  LDG.E.U8 R155, desc[UR36][R12.64+0x49] ;  /* 0x000049240c9b7981 */ /* 0x004e24000c1e1100 */
[----:B0-----:R-:W-:-:S05]  /*5e40*/  PRMT R9, R155, 0x8880, RZ ;  /* 0x000088809b097816 */ /* 0x001fca00000000ff */
[----:B------:R-:W-:-:S07]  /*5e50*/  IMAD R164, R9, R154, RZ ;  /* 0x0000009a09a47224 */ /* 0x000fce00078e02ff */
.L_x_237:
[----:B------:R-:W-:Y:S05]  /*5e60*/  BSYNC B1 ;  /* 0x0000000000017941 */ /* 0x000fea0003800000 */
.L_x_236:
[----:B------:R-:W-:Y:S01]  /*5e70*/  @!P3 IMAD R63, R63, R153, R164 ;  /* 0x000000993f3fb224 */ /* 0x000fe200078e02a4 */
[----:B------:R-:W-:Y:S04]  /*5e80*/  BSSY B1, `(.L_x_238) ;  /* 0x0000006000017945 */ /* 0x000fe80003800000 */
[----:B------:R0:W-:Y:S01]  /*5e90*/  @!P3 STG.E.U8 desc[UR36][R10.64+0x49], R63 ;  /* 0x0000493f0a00b986 */ /* 0x0001e2000c101124 */
[----:B------:R-:W-:Y:S05]  /*5ea0*/  @P5 BRA `(.L_x_239) ;  /* 0x00000000000c5947 */ /* 0x000fea0003800000 */
[----:B--2---:R-:W0:Y:S02]  /*5eb0*/  LDG.E.U8 R155, desc[UR36][R4.64+0x50] ;  /* 0x00005024049b7981 */ /* 0x004e24000c1e1100 */
[----:B0-----:R-:W-:-:S05]  /*5ec0*/  PRMT R9, R155, 0x8880, RZ ;  /* 0x000088809b097816 */ /* 0x001fca00000000ff */
[----:B------:R-:W-:-:S07]  /*5ed0*/  IMAD R164, R9, R154, RZ ;  /* 0x0000009a09a47224 */ /* 0x000fce00078e02ff */
.L_x_239:
[----:B------:R-:W-:Y:S05]  /*5ee0*/  BSYNC B1 ;  /* 0x0000000000017941 */ /* 0x000fea0003800000 */
.L_x_238:
[----:B0-----:R-:W-:Y:S01]  /*5ef0*/  @!P5 IMAD R9, R64, R153, R164 ;  /* 0x000000994009d224 */ /* 0x001fe200078e02a4 */
[----:B------:R-:W-:Y:S04]  /*5f00*/  BSSY B1, `(.L_x_240) ;  /* 0x0000006000017945 */ /* 0x000fe80003800000 */
[----:B------:R0:W-:Y:S01]  /*5f10*/  @!P5 STG.E.U8 desc[UR36][R6.64+0x50], R9 ;  /* 0x000050090600d986 */ /* 0x0001e2000c101124 */
[----:B------:R-:W-:Y:S05]  /*5f20*/  @P1 BRA `(.L_x_241) ;  /* 0x00000000000c1947 */ /* 0x000fea0003800000 */
[----:B--2---:R-:W0:Y:S02]  /*5f30*/  LDG.E.U8 R155, desc[UR36][R4.64+0x51] ;  /* 0x00005124049b7981 */ /* 0x004e24000c1e1100 */
[----:B0-----:R-:W-:-:S05]  /*5f40*/  PRMT R9, R155, 0x8880, RZ ;  /* 0x000088809b097816 */ /* 0x001fca00000000ff */
[----:B------:R-:W-:-:S07]  /*5f50*/  IMAD R164, R9, R154, RZ ;  /* 0x0000009a09a47224 */ /* 0x000fce00078e02ff */
.L_x_241:
[----:B------:R-:W-:Y:S05]  /*5f60*/  BSYNC B1 ;  /* 0x0000000000017941 */ /* 0x000fea0003800000 */
.L_x_240:
        /* <DEDUP_REMOVED lines=11> */
.L_x_243:
[----:B------:R-:W-:Y:S05]  /*6020*/  BSYNC B1 ;  /* 0x0000000000017941 */ /* 0x000fea0003800000 */
.L_x_242:
[----:B0-----:R-:W-:Y:S01]  /*6030*/  @!P4 IMAD R9, R66, R153, R164 ;  /* 0x000000994209c224 */ /* 0x001fe200078e02a4 */
[----:B------:R-:W-:Y:S04]  /*6040*/  BSSY B1, `(.L_x_244) ;  /* 0x0000006000017945 */ /* 0x000fe80003800000 */
[----:B------:R0:W-:Y:S01]  /*6050*/  @!P4 STG.E.U8 desc[UR36][R10.64+0x50], R9 ;  /* 0x000050090a00c986 */ /* 0x0001e2000c101124 */
[----:B------:R-:W-:Y:S05]  /*6060*/  @P3 BRA `(.L_x_245) ;  /* 0x00000000000c3947 */ /* 0x000fea0003800000 */
[----:B--2---:R-:W0:Y:S02]  /*6070*/  LDG.E.U8 R155, desc[UR36][R12.64+0x51] ;  /* 0x000051240c9b7981 */ /* 0x004e24000c1e1100 */
[----:B0-----:R-:W-:-:S05]  /*6080*/  PRMT R9, R155, 0x8880, RZ ;  /* 0x000088809b097816 */ /* 0x001fca00000000ff */
[----:B------:R-:W-:-:S07]  /*6090*/  IMAD R164, R9, R154, RZ ;  /* 0x0000009a09a47224 */ /* 0x000fce00078e02ff */
.L_x_245:
[----:B------:R-:W-:Y:S05]  /*60a0*/  BSYNC B1 ;  /* 0x0000000000017941 */ /* 0x000fea0003800000 */
.L_x_244:
[----:B------:R-:W-:Y:S01]  /*60b0*/  @!P3 IMAD R67, R67, R153, R164 ;  /* 0x000000994343b224 */ /* 0x000fe200078e02a4 */
[----:B------:R-:W-:Y:S04]  /*60c0*/  BSSY B1, `(.L_x_246) ;  /* 0x0000006000017945 */ /* 0x000fe80003800000 */
[----:B------:R0:W-:Y:S01]  /*60d0*/  @!P3 STG.E.U8 desc[UR36][R10.64+0x51], R67 ;  /* 0x000051430a00b986 */ /* 0x0001e2000c101124 */
[----:B------:R-:W-:Y:S05]  /*60e0*/  @P5 BRA `(.L_x_247) ;  /* 0x00000000000c5947 */ /* 0x000fea0003800000 */
[----:B--2---:R-:W0:Y:S02]  /*60f0*/  LDG.E.U8 R155, desc[UR36][R4.64+0x58] ;  /* 0x00005824049b7981 */ /* 0x004e24000c1e1100 */
[----:B0-----:R-:W-:-:S05]  /*6100*/  PRMT R9, R155, 0x8880, RZ ;  /* 0x000088809b097816 */ /* 0x001fca00000000ff */
[----:B------:R-:W-:-:S07]  /*6110*/  IMAD R164, R9, R154, RZ ;  /* 0x0000009a09a47224 */ /* 0x000fce00078e02ff */
.L_x_247:
[----:B------:R-:W-:Y:S05]  /*6120*/  BSYNC B1 ;  /* 0x0000000000017941 */ /* 0x000fea0003800000 */
.L_x_246:
[----:B0-----:R-:W-:Y:S01]  /*6130*/  @!P5 IMAD R9, R68, R153, R164 ;  /* 0x000000994409d224 */ /* 0x001fe200078e02a4 */
[----:B------:R-:W-:Y:S04]  /*6140*/  BSSY B1, `(.L_x_248) ;  /* 0x0000006000017945 */ /* 0x000fe80003800000 */
[----:B------:R0:W-:Y:S01]  /*6150*/  @!P5 STG.E.U8 desc[UR36][R6.64+0x58], R9 ;  /* 0x000058090600d986 */ /* 0x0001e2000c101124 */
[----:B------:R-:W-:Y:S05]  /*6160*/  @P1 BRA `(.L_x_249) ;  /* 0x00000000000c1947 */ /* 0x000fea0003800000 */
[----:B--2---:R-:W0:Y:S02]  /*6170*/  LDG.E.U8 R155, desc[UR36][R4.64+0x59] ;  /* 0x00005924049b7981 */ /* 0x004e24000c1e1100 */
[----:B0-----:R-:W-:-:S05]  /*6180*/  PRMT R9, R155, 0x8880, RZ ;  /* 0x000088809b097816 */ /* 0x001fca00000000ff */
[----:B------:R-:W-:-:S07]  /*6190*/  IMAD R164, R9, R154, RZ ;  /* 0x0000009a09a47224 */ /* 0x000fce00078e02ff */
.L_x_249:
[----:B------:R-:W-:Y:S05]  /*61a0*/  BSYNC B1 ;  /* 0x0000000000017941 */ /* 0x000fea0003800000 */
.L_x_248:
        /* <DEDUP_REMOVED lines=11> */
.L_x_251:
[----:B------:R-:W-:Y:S05]  /*6260*/  BSYNC B1 ;  /* 0x0000000000017941 */ /* 0x000fea0003800000 */
.L_x_250:
[----:B0-----:R-:W-:Y:S01]  /*6270*/  @!P4 IMAD R9, R70, R153, R164 ;  /* 0x000000994609c224 */ /* 0x001fe200078e02a4 */
[----:B------:R-:W-:Y:S04]  /*6280*/  BSSY B1, `(.L_x_252) ;  /* 0x0000006000017945 */ /* 0x000fe80003800000 */
[----:B------:R0:W-:Y:S01]  /*6290*/  @!P4 STG.E.U8 desc[UR36][R10.64+0x58], R9 ;  /* 0x000058090a00c986 */ /* 0x0001e2000c101124 */
[----:B------:R-:W-:Y:S05]  /*62a0*/  @P3 BRA `(.L_x_253) ;  /* 0x00000000000c3947 */ /* 0x000fea0003800000 */
[----:B--2---:R-:W0:Y:S02]  /*62b0*/  LDG.E.U8 R155, desc[UR36][R12.64+0x59] ;  /* 0x000059240c9b7981 */ /* 0x004e24000c1e1100 */
[----:B0-----:R-:W-:-:S05]  /*62c0*/  PRMT R9, R155, 0x8880, RZ ;  /* 0x000088809b097816 */ /* 0x001fca00000000ff */
[----:B------:R-:W-:-:S07]  /*62d0*/  IMAD R164, R9, R154, RZ ;  /* 0x0000009a09a47224 */ /* 0x000fce00078e02ff */
.L_x_253:
[----:B------:R-:W-:Y:S05]  /*62e0*/  BSYNC B1 ;  /* 0x0000000000017941 */ /* 0x000fea0003800000 */
.L_x_252:
[----:B------:R-:W-:Y:S01]  /*62f0*/  @!P3 IMAD R71, R71, R153, R164 ;  /* 0x000000994747b224 */ /* 0x000fe200078e02a4 */
[----:B------:R-:W-:Y:S04]  /*6300*/  BSSY B1, `(.L_x_254) ;  /* 0x0000006000017945 */ /* 0x000fe80003800000 */
[----:B------:R0:W-:Y:S01]  /*6310*/  @!P3 STG.E.U8 desc[UR36][R10.64+0x59], R71 ;  /* 0x000059470a00b986 */ /* 0x0001e2000c101124 */
[----:B------:R-:W-:Y:S05]  /*6320*/  @P5 BRA `(.L_x_255) ;  /* 0x00000000000c5947 */ /* 0x000fea0003800000 */
[----:B--2---:R-:W0:Y:S02]  /*6330*/  LDG.E.U8 R155, desc[UR36][R4.64+0x60] ;  /* 0x00006024049b7981 */ /* 0x004e24000c1e1100 */
[----:B0-----:R-:W-:-:S05]  /*6340*/  PRMT R9, R155, 0x8880, RZ ;  /* 0x000088809b097816 */ /* 0x001fca00000000ff */
[----:B------:R-:W-:-:S07]  /*6350*/  IMAD R164, R9, R154, RZ ;  /* 0x0000009a09a47224 */ /* 0x000fce00078e02ff */
.L_x_255:
[----:B------:R-:W-:Y:S05]  /*6360*/  BSYNC B1 ;  /* 0x0000000000017941 */ /* 0x000fea0003800000 */
.L_x_254:
[----:B0-----:R-:W-:Y:S01]  /*6370*/  @!P5 IMAD R9, R72, R153, R164 ;  /* 0x000000994809d224 */ /* 0x001fe200078e02a4 */
[----:B------:R-:W-:Y:S04]  /*6380*/  BSSY B1, `(.L_x_256) ;  /* 0x0000006000017945 */ /* 0x000fe80003800000 */
[----:B------:R0:W-:Y:S01]  /*6390*/  @!P5 STG.E.U8 desc[UR36][R6.64+0x60], R9 ;  /* 0x000060090600d986 */ /* 0x0001e2000c101124 */
[----:B------:R-:W-:Y:S05]  /*63a0*/  @P1 BRA `(.L_x_257) ;  /* 0x00000000000c1947 */ /* 0x000fea0003800000 */
[----:B--2---:R-:W0:Y:S02]  /*63b0*/  LDG.E.U8 R155, desc[UR36][R4.64+0x61] ;  /* 0x00006124049b7981 */ /* 0x004e24000c1e1100 */
[----:B0-----:R-:W-:-:S05]  /*63c0*/  PRMT R9, R155, 0x8880, RZ ;  /* 0x000088809b097816 */ /* 0x001fca00000000ff */
[----:B------:R-:W-:-:S07]  /*63d0*/  IMAD R164, R9, R154, RZ ;  /* 0x0000009a09a47224 */ /* 0x000fce00078e02ff */
.L_x_257:
[----:B------:R-:W-:Y:S05]  /*63e0*/  BSYNC B1 ;  /* 0x0000000000017941 */ /* 0x000fea0003800000 */
.L_x_256:
        /* <DEDUP_REMOVED lines=11> */
.L_x_259:
[----:B------:R-:W-:Y:S05]  /*64a0*/  BSYNC B1 ;  /* 0x0000000000017941 */ /* 0x000fea0003800000 */
.L_x_258:
[----:B0-----:R-:W-:Y:S01]  /*64b0*/  @!P4 IMAD R9, R74, R153, R164 ;  /* 0x000000994a09c224 */ /* 0x001fe200078e02a4 */
[----:B------:R-:W-:Y:S04]  /*64c0*/  BSSY B1, `(.L_x_260) ;  /* 0x0000006000017945 */ /* 0x000fe80003800000 */
[----:B------:R0:W-:Y:S01]  /*64d0*/  @!P4 STG.E.U8 desc[UR36][R10.64+0x60], R9 ;  /* 0x000060090a00c986 */ /* 0x0001e2000c101124 */
[----:B------:R-:W-:Y:S05]  /*64e0*/  @P3 BRA `(.L_x_261) ;  /* 0x00000000000c3947 */ /* 0x000fea0003800000 */
[----:B--2---:R-:W0:Y:S02]  /*64f0*/  LDG.E.U8 R155, desc[UR36][R12.64+0x61] ;  /* 0x000061240c9b7981 */ /* 0x004e24000c1e1100 */
[----:B0-----:R-:W-:-:S05]  /*6500*/  PRMT R9, R155, 0x8880, RZ ;  /* 0x000088809b097816 */ /* 0x001fca00000000ff */
[----:B------:R-:W-:-:S07]  /*6510*/  IMAD R164, R9, R154, RZ ;  /* 0x0000009a09a47224 */ /* 0x000fce00078e02ff */
.L_x_261:
[----:B------:R-:W-:Y:S05]  /*6520*/  BSYNC B1 ;  /* 0x0000000000017941 */ /* 0x000fea0003800000 */
.L_x_260:
[----:B------:R-:W-:Y:S01]  /*6530*/  @!P3 IMAD R75, R75, R153, R164 ;  /* 0x000000994b4bb224 */ /* 0x000fe200078e02a4 */
[----:B------:R-:W-:Y:S04]  /*6540*/  BSSY B1, `(.L_x_262) ;  /* 0x0000006000017945 */ /* 0x000fe80003800000 */
[----:B------:R0:W-:Y:S01]  /*6550*/  @!P3 STG.E.U8 desc[UR36][R10.64+0x61], R75 ;  /* 0x0000614b0a00b986 */ /* 0x0001e2000c101124 */
[----:B------:R-:W-:Y:S05]  /*6560*/  @P5 BRA `(.L_x_263) ;  /* 0x00000000000c5947 */ /* 0x000fea0003800000 */
[----:B--2---:R-:W0:Y:S02]  /*6570*/  LDG.E.U8 R155, desc[UR36][R4.64+0x68] ;  /* 0x00006824049b7981 */ /* 0x004e24000c1e1100 */
[----:B0-----:R-:W-:-:S05]  /*6580*/  PRMT R9, R155, 0x8880, RZ ;  /* 0x000088809b097816 */ /* 0x001fca00000000ff */
[----:B------:R-:W-:-:S07]  /*6590*/  IMAD R164, R9, R154, RZ ;  /* 0x0000009a09a47224 */ /* 0x000fce00078e02ff */
.L_x_263:
[----:B------:R-:W-:Y:S05]  /*65a0*/  BSYNC B1 ;  /* 0x0000000000017941 */ /* 0x000fea0003800000 */
.L_x_262:
[----:B0-----:R-:W-:Y:S01]  /*65b0*/  @!P5 IMAD R9, R76, R153, R164 ;  /* 0x000000994c09d224 */ /* 0x001fe200078e02a4 */
[----:B------:R-:W-:Y:S04]  /*65c0*/  BSSY B1, `(.L_x_264) ;  /* 0x0000006000017945 */ /* 0x000fe80003800000 */
[----:B------:R0:W-:Y:S01]  /*65d0*/  @!P5 STG.E.U8 desc[UR36][R6.64+0x68], R9 ;  /* 0x000068090600d986 */ /* 0x0001e2000c101124 */
[----:B------:R-:W-:Y:S05]  /*65e0*/  @P1 BRA `(.L_x_265) ;  /* 0x00000000000c1947 */ /* 0x000fea0003800000 */
[----:B--2---:R-:W0:Y:S02]  /*65f0*/  LDG.E.U8 R155, desc[UR36][R4.64+0x69] ;  /* 0x00006924049b7981 */ /* 0x004e24000c1e1100 */
[----:B0-----:R-:W-:-:S05]  /*6600*/  PRMT R9, R155, 0x8880, RZ ;  /* 0x000088809b097816 */ /* 0x001fca00000000ff */
[----:B------:R-:W-:-:S07]  /*6610*/  IMAD R164, R9, R154, RZ ;  /* 0x0000009a09a47224 */ /* 0x000fce00078e02ff */
.L_x_265:
[----:B------:R-:W-:Y:S05]  /*6620*/  BSYNC B1 ;  /* 0x0000000000017941 */ /* 0x000fea0003800000 */
.L_x_264:
        /* <DEDUP_REMOVED lines=11> */
.L_x_267:
[----:B------:R-:W-:Y:S05]  /*66e0*/  BSYNC B1 ;  /* 0x0000000000017941 */ /* 0x000fea0003800000 */
.L_x_266:
[----:B0-----:R-:W-:Y:S01]  /*66f0*/  @!P4 IMAD R9, R78, R153, R164 ;  /* 0x000000994e09c224 */ /* 0x001fe200078e02a4 */
[----:B------:R-:W-:Y:S04]  /*6700*/  BSSY B1, `(.L_x_268) ;  /* 0x0000006000017945 */ /* 0x000fe80003800000 */
[----:B------:R0:W-:Y:S01]  /*6710*/  @!P4 STG.E.U8 desc[UR36][R10.64+0x68], R9 ;  /* 0x000068090a00c986 */ /* 0x0001e2000c101124 */
[----:B------:R-:W-:Y:S05]  /*6720*/  @P3 BRA `(.L_x_269) ;  /* 0x00000000000c3947 */ /* 0x000fea0003800000 */
[----:B--2---:R-:W0:Y:S02]  /*6730*/  LDG.E.U8 R155, desc[UR36][R12.64+0x69] ;  /* 0x000069240c9b7981 */ /* 0x004e24000c1e1100 */
[----:B0-----:R-:W-:-:S05]  /*6740*/  PRMT R9, R155, 0x8880, RZ ;  /* 0x000088809b097816 */ /* 0x001fca00000000ff */
[----:B------:R-:W-:-:S07]  /*6750*/  IMAD R164, R9, R154, RZ ;  /* 0x0000009a09a47224 */ /* 0x000fce00078e02ff */
.L_x_269:
[----:B------:R-:W-:Y:S05]  /*6760*/  BSYNC B1 ;  /* 0x0000000000017941 */ /* 0x000fea0003800000 */
.L_x_268:
[----:B------:R-:W-:Y:S01]  /*6770*/  @!P3 IMAD R79, R79, R153, R164 ;  /* 0x000000994f4fb224 */ /* 0x000fe200078e02a4 */
[----:B------:R-:W-:Y:S04]  /*6780*/  BSSY B1, `(.L_x_270) ;  /* 0x0000006000017945 */ /* 0x000fe80003800000 */
[----:B------:R0:W-:Y:S01]  /*6790*/  @!P3 STG.E.U8 desc[UR36][R10.64+0x69], R79 ;  /* 0x0000694f0a00b986 */ /* 0x0001e2000c101124 */
[----:B------:R-:W-:Y:S05]  /*67a0*/  @P5 BRA `(.L_x_271) ;  /* 0x00000000000c5947 */ /* 0x000fea0003800000 */
[----:B--2---:R-:W0:Y:S02]  /*67b0*/  LDG.E.U8 R155, desc[UR36][R4.64+0x70] ;  /* 0x00007024049b7981 */ /* 0x004e24000c1e1100 */
[----:B0-----:R-:W-:-:S05]  /*67c0*/  PRMT R9, R155, 0x8880, RZ ;  /* 0x000088809b097816 */ /* 0x001fca00000000ff */
[----:B------:R-:W-:-:S07]  /*67d0*/  IMAD R164, R9, R154, RZ ;  /* 0x0000009a09a47224 */ /* 0x000fce00078e02ff */
.L_x_271:
[----:B------:R-:W-:Y:S05]  /*67e0*/  BSYNC B1 ;  /* 0x0000000000017941 */ /* 0x000fea0003800000 */
.L_x_270:
[----:B0-----:R-:W-:Y:S01]  /*67f0*/  @!P5 IMAD R9, R80, R153, R164 ;  /* 0x000000995009d224 */ /* 0x001fe200078e02a4 */
[----:B------:R-:W-:Y:S04]  /*6800*/  BSSY B1, `(.L_x_272) ;  /* 0x0000006000017945 */ /* 0x000fe80003800000 */
[----:B------:R0:W-:Y:S01]  /*6810*/  @!P5 STG.E.U8 desc[UR36][R6.64+0x70], R9 ;  /* 0x000070090600d986 */ /* 0x0001e2000c101124 */
[----:B------:R-:W-:Y:S05]  /*6820*/  @P1 BRA `(.L_x_273) ;  /* 0x00000000000c1947 */ /* 0x000fea0003800000 */
[----:B--2---:R-:W0:Y:S02]  /*6830*/  LDG.E.U8 R155, desc[UR36][R4.64+0x71] ;  /* 0x00007124049b7981 */ /* 0x004e24000c1e1100 */
[----:B0-----:R-:W-:-:S05]  /*6840*/  PRMT R9, R155, 0x8880, RZ ;  /* 0x000088809b097816 */ /* 0x001fca00000000ff */
[----:B------:R-:W-:-:S07]  /*6850*/  IMAD R164, R9, R154, RZ ;  /* 0x0000009a09a47224 */ /* 0x000fce00078e02ff */
.L_x_273:
[----:B------:R-:W-:Y:S05]  /*6860*/  BSYNC B1 ;  /* 0x0000000000017941 */ /* 0x000fea0003800000 */
.L_x_272:
[----:B------:R-:W-:Y:S01]  /*6870*/  ISETP.LT.OR P4, PT, R3, 0x71, !P0 ;  /* 0x000000710300780c */ /* 0x000fe20004781670 */
[----:B------:R-:W-:Y:S01]  /*6880*/  @!P1 IMAD R81, R81, R153, R164 ;  /* 0x0000009951519224 */ /* 0x000fe200078e02a4 */
[----:B------:R-:W-:Y:S01]  /*6890*/  BSSY B1, `(.L_x_274) ;  /* 0x000000a000017945 */ /* 0x000fe20003800000 */
[C---:B------:R-:W-:Y:S02]  /*68a0*/  ISETP.LT.OR P3, PT, R3.reuse, 0x72, !P0 ;  /* 0x000000720300780c */ /* 0x040fe40004761670 */
        /* <DEDUP_REMOVED lines=8> */
.L_x_275:
[----:B------:R-:W-:Y:S05]  /*6930*/  BSYNC B1 ;  /* 0x0000000000017941 */ /* 0x000fea0003800000 */
.L_x_274:
[----:B0-----:R-:W-:Y:S01]  /*6940*/  @!P4 IMAD R9, R82, R153, R164 ;  /* 0x000000995209c224 */ /* 0x001fe200078e02a4 */
[----:B------:R-:W-:Y:S04]  /*6950*/  BSSY B1, `(.L_x_276) ;  /* 0x0000006000017945 */ /* 0x000fe80003800000 */
[----:B------:R0:W-:Y:S01]  /*6960*/  @!P4 STG.E.U8 desc[UR36][R10.64+0x70], R9 ;  /* 0x000070090a00c986 */ /* 0x0001e2000c101124 */
[----:B------:R-:W-:Y:S05]  /*6970*/  @P3 BRA `(.L_x_277) ;  /* 0x00000000000c3947 */ /* 0x000fea0003800000 */
[----:B--2---:R-:W0:Y:S02]  /*6980*/  LDG.E.U8 R155, desc[UR36][R12.64+0x71] ;  /* 0x000071240c9b7981 */ /* 0x004e24000c1e1100 */
[----:B0-----:R-:W-:-:S05]  /*6990*/  PRMT R9, R155, 0x8880, RZ ;  /* 0x000088809b097816 */ /* 0x001fca00000000ff */
[----:B------:R-:W-:-:S07]  /*69a0*/  IMAD R164, R9, R154, RZ ;  /* 0x0000009a09a47224 */ /* 0x000fce00078e02ff */
.L_x_277:
[----:B------:R-:W-:Y:S05]  /*69b0*/  BSYNC B1 ;  /* 0x0000000000017941 */ /* 0x000fea0003800000 */
.L_x_276:
[----:B------:R-:W-:Y:S01]  /*69c0*/  @!P3 IMAD R83, R83, R153, R164 ;  /* 0x000000995353b224 */ /* 0x000fe200078e02a4 */
[----:B------:R-:W-:Y:S04]  /*69d0*/  BSSY B1, `(.L_x_278) ;  /* 0x0000006000017945 */ /* 0x000fe80003800000 */
[----:B------:R0:W-:Y:S01]  /*69e0*/  @!P3 STG.E.U8 desc[UR36][R10.64+0x71], R83 ;  /* 0x000071530a00b986 */ /* 0x0001e2000c101124 */
[----:B------:R-:W-:Y:S05]  /*69f0*/  @P1 BRA `(.L_x_279) ;  /* 0x00000000000c1947 */ /* 0x000fea0003800000 */
[----:B--2---:R-:W0:Y:S02]  /*6a00*/  LDG.E.U8 R155, desc[UR36][R4.64+0x78] ;  /* 0x00007824049b7981 */ /* 0x004e24000c1e1100 */
[----:B0-----:R-:W-:-:S05]  /*6a10*/  PRMT R9, R155, 0x8880, RZ ;  /* 0x000088809b097816 */ /* 0x001fca00000000ff */
[----:B------:R-:W-:-:S07]  /*6a20*/  IMAD R164, R9, R154, RZ ;  /* 0x0000009a09a47224 */ /* 0x000fce00078e02ff */
.L_x_279:
[----:B------:R-:W-:Y:S05]  /*6a30*/  BSYNC B1 ;  /* 0x0000000000017941 */ /* 0x000fea0003800000 */
.L_x_278:
[----:B0-----:R-:W-:Y:S01]  /*6a40*/  @!P1 IMAD R9, R84, R153, R164 ;  /* 0x0000009954099224 */ /* 0x001fe200078e02a4 */
[----:B------:R-:W-:Y:S04]  /*6a50*/  BSSY B1, `(.L_x_280) ;  /* 0x0000006000017945 */ /* 0x000fe80003800000 */
[----:B------:R0:W-:Y:S01]  /*6a60*/  @!P1 STG.E.U8 desc[UR36][R6.64+0x78], R9 ;  /* 0x0000780906009986 */ /* 0x0001e2000c101124 */
[----:B------:R-:W-:Y:S05]  /*6a70*/  @P2 BRA `(.L_x_281) ;  /* 0x00000000000c2947 */ /* 0x000fea0003800000 */
[----:B--2---:R-:W0:Y:S02]  /*6a80*/  LDG.E.U8 R155, desc[UR36][R4.64+0x79] ;  /* 0x00007924049b7981 */ /* 0x004e24000c1e1100 */
[----:B0-----:R-:W-:-:S05]  /*6a90*/  PRMT R9, R155, 0x8880, RZ ;  /* 0x000088809b097816 */ /* 0x001fca00000000ff */
[----:B------:R-:W-:-:S07]  /*6aa0*/  IMAD R164, R9, R154, RZ ;  /* 0x0000009a09a47224 */ /* 0x000fce00078e02ff */
.L_x_281:
[----:B------:R-:W-:Y:S05]  /*6ab0*/  BSYNC B1 ;  /* 0x0000000000017941 */ /* 0x000fea0003800000 */
.L_x_280:
[----:B------:R-:W-:Y:S01]  /*6ac0*/  @!P2 IMAD R85, R85, R153, R164 ;  /* 0x000000995555a224 */ /* 0x000fe200078e02a4 */
[----:B------:R-:W-:Y:S04]  /*6ad0*/  BSSY B1, `(.L_x_282) ;  /* 0x0000006000017945 */ /* 0x000fe80003800000 */
[----:B------:R0:W-:Y:S01]  /*6ae0*/  @!P2 STG.E.U8 desc[UR36][R6.64+0x79], R85 ;  /* 0x000079550600a986 */ /* 0x0001e2000c101124 */
[----:B------:R-:W-:Y:S05]  /*6af0*/  @P5 BRA `(.L_x_283) ;  /* 0x00000000000c5947 */ /* 0x000fea0003800000 */
[----:B--2---:R-:W2:Y:S02]  /*6b00*/  LDG.E.U8 R155, desc[UR36][R12.64+0x78] ;  /* 0x000078240c9b7981 */ /* 0x004ea4000c1e1100 */
[----:B--2---:R-:W-:-:S05]  /*6b10*/  PRMT R5, R155, 0x8880, RZ ;  /* 0x000088809b057816 */ /* 0x004fca00000000ff */
[----:B------:R-:W-:-:S07]  /*6b20*/  IMAD R164, R5, R154, RZ ;  /* 0x0000009a05a47224 */ /* 0x000fce00078e02ff */
.L_x_283:
[----:B------:R-:W-:Y:S05]  /*6b30*/  BSYNC B1 ;  /* 0x0000000000017941 */ /* 0x000fea0003800000 */
.L_x_282:
[----:B------:R-:W-:Y:S01]  /*6b40*/  @!P5 IMAD R5, R86, R153, R164 ;  /* 0x000000995605d224 */ /* 0x000fe200078e02a4 */
[----:B------:R-:W-:Y:S01]  /*6b50*/  ISETP.LT.OR P0, PT, R3, 0x7a, !P0 ;  /* 0x0000007a0300780c */ /* 0x000fe20004701670 */
[----:B------:R-:W-:Y:S03]  /*6b60*/  BSSY B1, `(.L_x_284) ;  /* 0x0000006000017945 */ /* 0x000fe60003800000 */
[----:B------:R0:W-:Y:S09]  /*6b70*/  @!P5 STG.E.U8 desc[UR36][R10.64+0x78], R5 ;  /* 0x000078050a00d986 */ /* 0x0001f2000c101124 */
[----:B------:R-:W-:Y:S05]  /*6b80*/  @P0 BRA `(.L_x_285) ;  /* 0x00000000000c0947 */ /* 0x000fea0003800000 */
[----:B--2---:R-:W2:Y:S02]  /*6b90*/  LDG.E.U8 R155, desc[UR36][R12.64+0x79] ;  /* 0x000079240c9b7981 */ /* 0x004ea4000c1e1100 */
[----:B--2---:R-:W-:-:S05]  /*6ba0*/  PRMT R3, R155, 0x8880, RZ ;  /* 0x000088809b037816 */ /* 0x004fca00000000ff */
[----:B------:R-:W-:-:S07]  /*6bb0*/  IMAD R164, R3, R154, RZ ;  /* 0x0000009a03a47224 */ /* 0x000fce00078e02ff */
.L_x_285:
[----:B------:R-:W-:Y:S05]  /*6bc0*/  BSYNC B1 ;  /* 0x0000000000017941 */ /* 0x000fea0003800000 */
.L_x_284:
[----:B------:R-:W-:Y:S01]  /*6bd0*/  IMAD R87, R87, R153, R164 ;  /* 0x0000009957577224 */ /* 0x000fe200078e02a4 */
[----:B------:R-:W-:Y:S06]  /*6be0*/  @P0 BRA `(.L_x_286) ;  /* 0x0000001800180947 */ /* 0x000fec0003800000 */
[----:B------:R0:W-:Y:S01]  /*6bf0*/  STG.E.U8 desc[UR36][R10.64+0x79], R87 ;  /* 0x000079570a007986 */ /* 0x0001e2000c101124 */
[----:B------:R-:W-:Y:S05]  /*6c00*/  BRA `(.L_x_286) ;  /* 0x0000001800107947 */ /* 0x000fea0003800000 */
.L_x_29:
[C---:B------:R-:W-:Y:S02]  /*6c10*/  ISETP.GE.AND P2, PT, R0.reuse, 0x1, PT ;  /* 0x000000010000780c */ /* 0x040fe40003f46270 */
[----:B------:R-:W-:Y:S02]  /*6c20*/  ISETP.GE.AND P0, PT, R0, 0x9, PT ;  /* 0x000000090000780c */ /* 0x000fe40003f06270 */
[C---:B------:R-:W-:Y:S02]  /*6c30*/  ISETP.LT.OR P3, PT, R3.reuse, 0x1, !P2 ;  /* 0x000000010300780c */ /* 0x040fe40005761670 */
[C---:B------:R-:W-:Y:S02]  /*6c40*/  ISETP.LT.OR P5, PT, R3.reuse, 0x2, !P2 ;  /* 0x000000020300780c */ /* 0x040fe400057a1670 */
[C---:B------:R-:W-:Y:S02]  /*6c50*/  ISETP.LT.OR P1, PT, R3.reuse, 0x1, !P0 ;  /* 0x000000010300780c */ /* 0x040fe40004721670 */
[----:B------:R-:W-:-:S07]  /*6c60*/  ISETP.LT.OR P4, PT, R3, 0x2, !P0 ;  /* 0x000000020300780c */ /* 0x000fce0004781670 */
[-C--:B------:R-:W-:Y:S02]  /*6c70*/  @!P3 IMAD R5, R88, R153.reuse, RZ ;  /* 0x000000995805b224 */ /* 0x080fe400078e02ff */
[-C--:B------:R-:W-:Y:S02]  /*6c80*/  @!P5 IMAD R89, R89, R153.reuse, RZ ;  /* 0x000000995959d224 */ /* 0x080fe400078e02ff */
[-C--:B------:R-:W-:Y:S01]  /*6c90*/  @!P1 IMAD R13, R90, R153.reuse, RZ ;  /* 0x000000995a0d9224 */ /* 0x080fe200078e02ff */
[----:B------:R0:W-:Y:S01]  /*6ca0*/  @!P3 STG.E.U8 desc[UR36][R158.64], R5 ;  /* 0x000000059e00b986 */ /* 0x0001e2000c101124 */
[----:B------:R-:W-:Y:S01]  /*6cb0*/  ISETP.LT.OR P3, PT, R3, 0x9, !P2 ;  /* 0x000000090300780c */ /* 0x000fe20005761670 */
[----:B------:R-:W-:Y:S02]  /*6cc0*/  @!P4 IMAD R91, R91, R153, RZ ;  /* 0x000000995b5bc224 */ /* 0x000fe400078e02ff */
[----:B------:R-:W-:Y:S01]  /*6cd0*/  @!P5 STG.E.U8 desc[UR36][R158.64+0x1], R89 ;  /* 0x000001599e00d986 */ /* 0x000fe2000c101124 */
[----:B------:R-:W-:-:S03]  /*6ce0*/  ISETP.LT.OR P5, PT, R3, 0xa, !P2 ;  /* 0x0000000a0300780c */ /* 0x000fc600057a1670 */
[----:B------:R1:W-:Y:S01]  /*6cf0*/  @!P1 STG.E.U8 desc[UR36][R8.64], R13 ;  /* 0x0000000d08009986 */ /* 0x0003e2000c101124 */
[----:B------:R-:W-:-:S03]  /*6d00*/  ISETP.LT.OR P1, PT, R3, 0x9, !P0 ;  /* 0x000000090300780c */ /* 0x000fc60004721670 */
[----:B------:R-:W-:Y:S01]  /*6d10*/  @!P4 STG.E.U8 desc[UR36][R8.64+0x1], R91 ;  /* 0x0000015b0800c986 */ /* 0x000fe2000c101124 */
[----:B------:R-:W-:Y:S01]  /*6d20*/  ISETP.LT.OR P4, PT, R3, 0xa, !P0 ;  /* 0x0000000a0300780c */ /* 0x000fe20004781670 */
[----:B------:R-:W-:-:S04]  /*6d30*/  @!P3 IMAD R15, R92, R153, RZ ;  /* 0x000000995c0fb224 */ /* 0x000fc800078e02ff */
[-C--:B------:R-:W-:Y:S01]  /*6d40*/  @!P5 IMAD R93, R93, R153.reuse, RZ ;  /* 0x000000995d5dd224 */ /* 0x080fe200078e02ff */
[----:B------:R3:W-:Y:S01]  /*6d50*/  @!P3 STG.E.U8 desc[UR36][R158.64+0x8], R15 ;  /* 0x0000080f9e00b986 */ /* 0x0007e2000c101124 */
[C---:B------:R-:W-:Y:S02]  /*6d60*/  ISETP.LT.OR P3, PT, R3.reuse, 0x11, !P2 ;  /* 0x000000110300780c */ /* 0x040fe40005761670 */
[-C--:B0-----:R-:W-:Y:S01]  /*6d70*/  @!P1 IMAD R5, R94, R153.reuse, RZ ;  /* 0x000000995e059224 */ /* 0x081fe200078e02ff */
[----:B------:R-:W-:Y:S01]  /*6d80*/  @!P5 STG.E.U8 desc[UR36][R158.64+0x9], R93 ;  /* 0x0000095d9e00d986 */ /* 0x000fe2000c101124 */
[----:B------:R-:W-:Y:S02]  /*6d90*/  ISETP.LT.OR P5, PT, R3, 0x12, !P2 ;  /* 0x000000120300780c */ /* 0x000fe400057a1670 */
[----:B------:R-:W-:Y:S01]  /*6da0*/  @!P4 IMAD R95, R95, R153, RZ ;  /* 0x000000995f5fc224 */ /* 0x000fe200078e02ff */
[----:B------:R0:W-:Y:S01]  /*6db0*/  @!P1 STG.E.U8 desc[UR36][R8.64+0x8], R5 ;  /* 0x0000080508009986 */ /* 0x0001e2000c101124 */
[----:B------:R-:W-:-:S03]  /*6dc0*/  ISETP.LT.OR P1, PT, R3, 0x11, !P0 ;  /* 0x000000110300780c */ /* 0x000fc60004721670 */
[----:B------:R-:W-:Y:S01]  /*6dd0*/  @!P4 STG.E.U8 desc[UR36][R8.64+0x9], R95 ;  /* 0x0000095f0800c986 */ /* 0x000fe2000c101124 */
[----:B------:R-:W-:Y:S01]  /*6de0*/  ISETP.LT.OR P4, PT, R3, 0x12, !P0 ;  /* 0x000000120300780c */ /* 0x000fe20004781670 */
[----:B-1----:R-:W-:-:S04]  /*6df0*/  @!P3 IMAD R13, R96, R153, RZ ;  /* 0x00000099600db224 */ /* 0x002fc800078e02ff */
[-C--:B------:R-:W-:Y:S01]  /*6e00*/  @!P5 IMAD R97, R97, R153.reuse, RZ ;  /* 0x000000996161d224 */ /* 0x080fe200078e02ff */
[----:B------:R1:W-:Y:S01]  /*6e10*/  @!P3 STG.E.U8 desc[UR36][R158.64+0x10], R13 ;  /* 0x0000100d9e00b986 */ /* 0x0003e2000c101124 */
[C---:B------:R-:W-:Y:S02]  /*6e20*/  ISETP.LT.OR P3, PT, R3.reuse, 0x19, !P2 ;  /* 0x000000190300780c */ /* 0x040fe40005761670 */
[-C--:B---3--:R-:W-:Y:S01]  /*6e30*/  @!P1 IMAD R15, R98, R153.reuse, RZ ;  /* 0x00000099620f9224 */ /* 0x088fe200078e02ff */
[----:B------:R-:W-:Y:S01]  /*6e40*/  @!P5 STG.E.U8 desc[UR36][R158.64+0x11], R97 ;  /* 0x000011619e00d986 */ /* 0x000fe2000c101124 */
[----:B------:R-:W-:Y:S02]  /*6e50*/  ISETP.LT.OR P5, PT, R3, 0x1a, !P2 ;  /* 0x0000001a0300780c */ /* 0x000fe400057a1670 */
[----:B------:R-:W-:Y:S01]  /*6e60*/  @!P4 IMAD R99, R99, R153, RZ ;  /* 0x000000996363c224 */ /* 0x000fe200078e02ff */
[----:B------:R3:W-:Y:S01]  /*6e70*/  @!P1 STG.E.U8 desc[UR36][R8.64+0x10], R15 ;  /* 0x0000100f08009986 */ /* 0x0007e2000c101124 */
[----:B------:R-:W-:-:S03]  /*6e80*/  ISETP.LT.OR P1, PT, R3, 0x19, !P0 ;  /* 0x000000190300780c */ /* 0x000fc60004721670 */
[----:B------:R-:W-:Y:S01]  /*6e90*/  @!P4 STG.E.U8 desc[UR36][R8.64+0x11], R99 ;  /* 0x000011630800c986 */ /* 0x000fe2000c101124 */
[----:B------:R-:W-:Y:S01]  /*6ea0*/  ISETP.LT.OR P4, PT, R3, 0x1a, !P0 ;  /* 0x0000001a0300780c */ /* 0x000fe20004781670 */
[----:B0-----:R-:W-:-:S04]  /*6eb0*/  @!P3 IMAD R5, R100, R153, RZ ;  /* 0x000000996405b224 */ /* 0x001fc800078e02ff */
[-C--:B------:R-:W-:Y:S01]  /*6ec0*/  @!P5 IMAD R101, R101, R153.reuse, RZ ;  /* 0x000000996565d224 */ /* 0x080fe200078e02ff */
[----:B------:R0:W-:Y:S01]  /*6ed0*/  @!P3 STG.E.U8 desc[UR36][R158.64+0x18], R5 ;  /* 0x000018059e00b986 */ /* 0x0001e2000c101124 */
[C---:B------:R-:W-:Y:S02]  /*6ee0*/  ISETP.LT.OR P3, PT, R3.reuse, 0x21, !P2 ;  /* 0x000000210300780c */ /* 0x040fe40005761670 */
[-C--:B-1----:R-:W-:Y:S01]  /*6ef0*/  @!P1 IMAD R13, R102, R153.reuse, RZ ;  /* 0x00000099660d9224 */ /* 0x082fe200078e02ff */
[----:B------:R-:W-:Y:S01]  /*6f00*/  @!P5 STG.E.U8 desc[UR36][R158.64+0x19], R101 ;  /* 0x000019659e00d986 */ /* 0x000fe2000c101124 */
[----:B------:R-:W-:Y:S02]  /*6f10*/  ISETP.LT.OR P5, PT, R3, 0x22, !P2 ;  /* 0x000000220300780c */ /* 0x000fe400057a1670 */
[----:B------:R-:W-:Y:S01]  /*6f20*/  @!P4 IMAD R103, R103, R153, RZ ;  /* 0x000000996767c224 */ /* 0x000fe200078e02ff */
[----:B------:R1:W-:Y:S01]  /*6f30*/  @!P1 STG.E.U8 desc[UR36][R8.64+0x18], R13 ;  /* 0x0000180d08009986 */ /* 0x0003e2000c101124 */
[----:B------:R-:W-:-:S03]  /*6f40*/  ISETP.LT.OR P1, PT, R3, 0x21, !P0 ;  /* 0x000000210300780c */ /* 0x000fc60004721670 */
[----:B------:R-:W-:Y:S01]  /*6f50*/  @!P4 STG.E.U8 desc[UR36][R8.64+0x19], R103 ;  /* 0x000019670800c986 */ /* 0x000fe2000c101124 */
[----:B------:R-:W-:Y:S01]  /*6f60*/  ISETP.LT.OR P4, PT, R3, 0x22, !P0 ;  /* 0x000000220300780c */ /* 0x000fe20004781670 */
[----:B---3--:R-:W-:-:S04]  /*6f70*/  @!P3 IMAD R15, R104, R153, RZ ;  /* 0x00000099680fb224 */ /* 0x008fc800078e02ff */
        /* <DEDUP_REMOVED lines=128> */
[----:B------:R-:W-:-:S02]  /*7780*/  ISETP.GE.AND P1, PT, R0, 0x81, PT ;  /* 0x000000810000780c */ /* 0x000fc40003f26270 */
[C---:B------:R-:W-:Y:S01]  /*7790*/  ISETP.LT.OR P5, PT, R3.reuse, 0x79, !P0 ;  /* 0x000000790300780c */ /* 0x040fe200047a1670 */
[----:B------:R-:W-:Y:S01]  /*77a0*/  @!P4 STG.E.U8 desc[UR36][R8.64+0x71], R147 ;  /* 0x000071930800c986 */ /* 0x000fe2000c101124 */
[C---:B------:R-:W-:Y:S01]  /*77b0*/  ISETP.LT.OR P0, PT, R3.reuse, 0x7a, !P0 ;  /* 0x0000007a0300780c */ /* 0x040fe20004701670 */
[----:B0-----:R-:W-:Y:S01]  /*77c0*/  @!P3 IMAD R5, R148, R153, RZ ;  /* 0x000000999405b224 */ /* 0x001fe200078e02ff */
[----:B------:R-:W-:-:S03]  /*77d0*/  ISETP.LT.OR P4, PT, R3, 0x1, !P1 ;  /* 0x000000010300780c */ /* 0x000fc60004f81670 */
[----:B------:R-:W-:Y:S01]  /*77e0*/  @!P2 IMAD R149, R149, R153, RZ ;  /* 0x000000999595a224 */ /* 0x000fe200078e02ff */
[----:B------:R0:W-:Y:S01]  /*77f0*/  @!P3 STG.E.U8 desc[UR36][R158.64+0x78], R5 ;  /* 0x000078059e00b986 */ /* 0x0001e2000c101124 */
[----:B------:R-:W-:-:S03]  /*7800*/  ISETP.LT.OR P3, PT, R3, 0x2, !P1 ;  /* 0x000000020300780c */ /* 0x000fc60004f61670 */
[----:B------:R-:W-:Y:S01]  /*7810*/  @!P2 STG.E.U8 desc[UR36][R158.64+0x79], R149 ;  /* 0x000079959e00a986 */ /* 0x000fe2000c101124 */
[-C--:B-1----:R-:W-:Y:S01]  /*7820*/  @!P5 IMAD R13, R150, R153.reuse, RZ ;  /* 0x00000099960dd224 */ /* 0x082fe200078e02ff */
[----:B------:R-:W-:Y:S01]  /*7830*/  ISETP.GE.AND P2, PT, R0, 0x89, PT ;  /* 0x000000890000780c */ /* 0x000fe20003f46270 */
[-C--:B------:R-:W-:Y:S02]  /*7840*/  @!P0 IMAD R151, R151, R153.reuse, RZ ;  /* 0x0000009997978224 */ /* 0x080fe400078e02ff */
[----:B---3--:R-:W-:Y:S01]  /*7850*/  @!P4 IMAD R15, R24, R153, RZ ;  /* 0x00000099180fc224 */ /* 0x008fe200078e02ff */
[----:B------:R1:W-:Y:S01]  /*7860*/  @!P5 STG.E.U8 desc[UR36][R8.64+0x78], R13 ;  /* 0x0000780d0800d986 */ /* 0x0003e2000c101124 */
[----:B------:R-:W-:-:S03]  /*7870*/  ISETP.LT.OR P5, PT, R3, 0x1, !P2 ;  /* 0x000000010300780c */ /* 0x000fc600057a1670 */
[----:B------:R-:W-:Y:S01]  /*7880*/  @!P3 IMAD R25, R25, R153, RZ ;  /* 0x000000991919b224 */ /* 0x000fe200078e02ff */
[----:B------:R-:W-:Y:S01]  /*7890*/  @!P0 STG.E.U8 desc[UR36][R8.64+0x79], R151 ;  /* 0x0000799708008986 */ /* 0x000fe2000c101124 */
[----:B------:R-:W-:-:S03]  /*78a0*/  ISETP.LT.OR P0, PT, R3, 0x2, !P2 ;  /* 0x000000020300780c */ /* 0x000fc60005701670 */
[----:B------:R-:W-:Y:S01]  /*78b0*/  @!P4 STG.E.U8 desc[UR36][R6.64], R15 ;  /* 0x0000000f0600c986 */ /* 0x000fe2000c101124 */
        /* <DEDUP_REMOVED lines=19> */
[-C--:B------:R-:W-:Y:S01]  /*79f0*/  @!P4 IMAD R9, R32, R153.reuse, RZ ;  /* 0x000000992009c224 */ /* 0x080fe200078e02ff */
        /* <DEDUP_REMOVED lines=127> */
[----:B-1----:R-:W-:-:S04]  /*81f0*/  @!P5 IMAD R13, R74, R153, RZ ;  /* 0x000000994a0dd224 */ /* 0x002fc800078e02ff */
        /* <DEDUP_REMOVED lines=12> */
[----:B------:R-:W-:-:S04]  /*82c0*/  @!P0 IMAD R9, R78, R153, RZ ;  /* 0x000000994e098224 */ /* 0x000fc800078e02ff */
[-C--:B------:R-:W-:Y:S01]  /*82d0*/  @!P4 IMAD R79, R79, R153.reuse, RZ ;  /* 0x000000994f4fc224 */ /* 0x080fe200078e02ff */
[----:B------:R1:W-:Y:S01]  /*82e0*/  @!P0 STG.E.U8 desc[UR36][R10.64+0x68], R9 ;  /* 0x000068090a008986 */ /* 0x0003e2000c101124 */
[----:B------:R-:W-:Y:S02]  /*82f0*/  ISETP.LT.OR P0, PT, R3, 0x71, !P2 ;  /* 0x000000710300780c */ /* 0x000fe40005701670 */
[----:B------:R-:W-:Y:S01]  /*8300*/  @!P3 IMAD R81, R81, R153, RZ ;  /* 0x000000995151b224 */ /* 0x000fe200078e02ff */
[----:B------:R3:W-:Y:S01]  /*8310*/  @!P4 STG.E.U8 desc[UR36][R10.64+0x69], R79 ;  /* 0x0000694f0a00c986 */ /* 0x0007e2000c101124 */
[----:B------:R-:W-:-:S03]  /*8320*/  ISETP.LT.OR P4, PT, R3, 0x72, !P2 ;  /* 0x000000720300780c */ /* 0x000fc60005781670 */
[----:B------:R3:W-:Y:S01]  /*8330*/  @!P3 STG.E.U8 desc[UR36][R6.64+0x71], R81 ;  /* 0x000071510600b986 */ /* 0x0007e2000c101124 */
[C---:B------:R-:W-:Y:S02]  /*8340*/  ISETP.LT.OR P3, PT, R3.reuse, 0x79, !P1 ;  /* 0x000000790300780c */ /* 0x040fe40004f61670 */
[C---:B------:R-:W-:Y:S01]  /*8350*/  ISETP.LT.OR P1, PT, R3.reuse, 0x7a, !P1 ;  /* 0x0000007a0300780c */ /* 0x040fe20004f21670 */
[----:B------:R3:W-:Y:S01]  /*8360*/  @!P5 STG.E.U8 desc[UR36][R6.64+0x70], R13 ;  /* 0x0000700d0600d986 */ /* 0x0007e2000c101124 */
[C---:B------:R-:W-:Y:S02]  /*8370*/  ISETP.LT.OR P5, PT, R3.reuse, 0x79, !P2 ;  /* 0x000000790300780c */ /* 0x040fe400057a1670 */
[----:B------:R-:W-:Y:S01]  /*8380*/  ISETP.LT.OR P2, PT, R3, 0x7a, !P2 ;  /* 0x0000007a0300780c */ /* 0x000fe20005741670 */
[-C--:B------:R-:W-:Y:S02]  /*8390*/  @!P0 IMAD R3, R82, R153.reuse, RZ ;  /* 0x0000009952038224 */ /* 0x080fe400078e02ff */
[----:B------:R-:W-:-:S03]  /*83a0*/  @!P4 IMAD R83, R83, R153, RZ ;  /* 0x000000995353c224 */ /* 0x000fc600078e02ff */
[----:B------:R3:W-:Y:S01]  /*83b0*/  @!P0 STG.E.U8 desc[UR36][R10.64+0x70], R3 ;  /* 0x000070030a008986 */ /* 0x0007e2000c101124 */
[-C--:B0-----:R-:W-:Y:S02]  /*83c0*/  @!P3 IMAD R5, R84, R153.reuse, RZ ;  /* 0x000000995405b224 */ /* 0x081fe400078e02ff */
[-C--:B------:R-:W-:Y:S01]  /*83d0*/  @!P1 IMAD R85, R85, R153.reuse, RZ ;  /* 0x0000009955559224 */ /* 0x080fe200078e02ff */
[----:B------:R3:W-:Y:S01]  /*83e0*/  @!P4 STG.E.U8 desc[UR36][R10.64+0x71], R83 ;  /* 0x000071530a00c986 */ /* 0x0007e2000c101124 */
[-C--:B-1----:R-:W-:Y:S02]  /*83f0*/  @!P5 IMAD R9, R86, R153.reuse, RZ ;  /* 0x000000995609d224 */ /* 0x082fe400078e02ff */
[----:B------:R-:W-:Y:S01]  /*8400*/  @!P2 IMAD R87, R87, R153, RZ ;  /* 0x000000995757a224 */ /* 0x000fe200078e02ff */
[----:B------:R3:W-:Y:S04]  /*8410*/  @!P3 STG.E.U8 desc[UR36][R6.64+0x78], R5 ;  /* 0x000078050600b986 */ /* 0x0007e8000c101124 */
[----:B------:R3:W-:Y:S04]  /*8420*/  @!P1 STG.E.U8 desc[UR36][R6.64+0x79], R85 ;  /* 0x0000795506009986 */ /* 0x0007e8000c101124 */
[----:B------:R3:W-:Y:S04]  /*8430*/  @!P5 STG.E.U8 desc[UR36][R10.64+0x78], R9 ;  /* 0x000078090a00d986 */ /* 0x0007e8000c101124 */
[----:B------:R3:W-:Y:S02]  /*8440*/  @!P2 STG.E.U8 desc[UR36][R10.64+0x79], R87 ;  /* 0x000079570a00a986 */ /* 0x0007e4000c101124 */
.L_x_286:
[----:B------:R-:W-:Y:S05]  /*8450*/  BSYNC B0 ;  /* 0x0000000000007941 */ /* 0x000fea0003800000 */
.L_x_28:
[----:B------:R-:W-:Y:S01]  /*8460*/  ULDC UR4, c[0x0][0xc] ;  /* 0x0000030000047ab9 */ /* 0x000fe20000000800 */
[----:B------:R-:W-:Y:S01]  /*8470*/  ULDC UR5, c[0x0][0x10] ;  /* 0x0000040000057ab9 */ /* 0x000fe20000000800 */
[----:B---3--:R-:W3:Y:S01]  /*8480*/  LDC R3, c[0x0][0x14] ;  /* 0x00000500ff037b82 */ /* 0x008ee20000000800 */
[----:B------:R-:W-:Y:S01]  /*8490*/  UIMAD.WIDE.U32 UR4, UR4, UR5, URZ ;  /* 0x00000005040472a5 */ /* 0x000fe2000f8e003f */
[----:B------:R-:W-:Y:S01]  /*84a0*/  PRMT R0, RZ, 0x7610, R0 ;  /* 0x00007610ff007816 */ /* 0x000fe20000000000 */
[----:B------:R-:W-:Y:S02]  /*84b0*/  IMAD.MOV.U32 R23, RZ, RZ, -0x1 ;  /* 0xffffffffff177424 */ /* 0x000fe400078e00ff */
[----:B------:R-:W-:Y:S02]  /*84c0*/  IMAD.MOV.U32 R22, RZ, RZ, -0x1 ;  /* 0xffffffffff167424 */ /* 0x000fe400078e00ff */
[----:B---3--:R-:W-:-:S04]  /*84d0*/  IMAD.WIDE.U32 R16, R3, UR4, R16 ;  /* 0x0000000403107c25 */ /* 0x008fc8000f8e0010 */
[----:B------:R-:W-:Y:S01]  /*84e0*/  IMAD R3, R3, UR5, RZ ;  /* 0x0000000503037c24 */ /* 0x000fe2000f8e02ff */
[----:B------:R-:W-:Y:S02]  /*84f0*/  ULDC.64 UR4, c[0x0][0x650] ;  /* 0x0001940000047ab9 */ /* 0x000fe40000000a00 */
[----:B------:R-:W-:Y:S01]  /*8500*/  ISETP.GE.U32.AND P0, PT, R16, UR4, PT ;  /* 0x0000000410007c0c */ /* 0x000fe2000bf06070 */
[----:B------:R-:W-:-:S05]  /*8510*/  IMAD.IADD R17, R17, 0x1, R3 ;  /* 0x0000000111117824 */ /* 0x000fca00078e0203 */
[----:B------:R-:W-:-:S13]  /*8520*/  ISETP.GE.U32.AND.EX P0, PT, R17, UR5, PT, P0 ;  /* 0x0000000511007c0c */ /* 0x000fda000bf06100 */
[----:B------:R-:W-:Y:S05]  /*8530*/  @P0 BRA `(.L_x_287) ;  /* 0x0000000400640947 */ /* 0x000fea0003800000 */
[----:B------:R-:W3:Y:S01]  /*8540*/  S2R R12, SR_CTAID.X ;  /* 0x00000000000c7919 */ /* 0x000ee20000002500 */
[----:B0-----:R-:W0:Y:S01]  /*8550*/  LDC.64 R10, c[0x0][0x628] ;  /* 0x00018a00ff0a7b82 */ /* 0x001e220000000a00 */
[----:B------:R-:W-:Y:S01]  /*8560*/  ULDC UR4, c[0x0][0x150] ;  /* 0x0000540000047ab9 */ /* 0x000fe20000000800 */
[----:B------:R-:W-:Y:S01]  /*8570*/  IMAD.MOV.U32 R8, RZ, RZ, R16 ;  /* 0x000000ffff087224 */ /* 0x000fe200078e0010 */
[----:B------:R-:W0:Y:S01]  /*8580*/  S2R R23, SR_CTAID.Y ;  /* 0x0000000000177919 */ /* 0x000e220000002600 */
[----:B------:R-:W-:-:S04]  /*8590*/  IMAD.MOV.U32 R9, RZ, RZ, R17 ;  /* 0x000000ffff097224 */ /* 0x000fc800078e0011 */
[----:B------:R-:W1:Y:S08]  /*85a0*/  LDC R21, c[0x0][0x144] ;  /* 0x00005100ff157b82 */ /* 0x000e700000000800 */
[----:B------:R-:W1:Y:S08]  /*85b0*/  LDC R0, c[0x0][0x630] ;  /* 0x00018c00ff007b82 */ /* 0x000e700000000800 */
[----:B------:R-:W1:Y:S01]  /*85c0*/  LDC.64 R14, c[0x0][0x620] ;  /* 0x00018800ff0e7b82 */ /* 0x000e620000000a00 */
[----:B0-----:R-:W-:-:S04]  /*85d0*/  ISETP.NE.U32.AND P0, PT, R10, RZ, PT ;  /* 0x000000ff0a00720c */ /* 0x001fc80003f05070 */
[----:B------:R-:W-:Y:S02]  /*85e0*/  ISETP.NE.AND.EX P0, PT, R11, RZ, PT, P0 ;  /* 0x000000ff0b00720c */ /* 0x000fe40003f05300 */
[----:B---3--:R-:W-:-:S05]  /*85f0*/  I2FP.F32.U32 R3, R12 ;  /* 0x0000000c00037245 */ /* 0x008fca0000201000 */
[----:B------:R-:W-:-:S04]  /*8600*/  FMUL R3, R3, UR4 ;  /* 0x0000000403037c20 */ /* 0x000fc80008400000 */
[----:B------:R0:W3:Y:S02]  /*8610*/  F2I.U32.TRUNC.NTZ R20, R3 ;  /* 0x0000000300147305 */ /* 0x0000e4000020f000 */
[----:B------:R-:W-:Y:S05]  /*8620*/  @!P0 BRA `(.L_x_288) ;  /* 0x0000000000288947 */ /* 0x000fea0003800000 */
[----:B0-----:R-:W0:Y:S02]  /*8630*/  LDC R3, c[0x0][0x634] ;  /* 0x00018d00ff037b82 */ /* 0x001e240000000800 */
[----:B0-----:R-:W-:-:S05]  /*8640*/  IADD3 R3, P0, R16, R3, RZ ;  /* 0x0000000310037210 */ /* 0x001fca0007f1e0ff */
[----:B------:R-:W-:-:S04]  /*8650*/  IMAD.X R13, RZ, RZ, R17, P0 ;  /* 0x000000ffff0d7224 */ /* 0x000fc800000e0611 */
[----:B------:R-:W-:-:S04]  /*8660*/  IMAD.WIDE.U32 R4, R13, R10, RZ ;  /* 0x0000000a0d047225 */ /* 0x000fc800078e00ff */
[----:B-1----:R-:W-:-:S04]  /*8670*/  IMAD.WIDE.U32 R6, P0, R3, R11, R4 ;  /* 0x0000000b03067225 */ /* 0x002fc80007800004 */
[----:B------:R-:W-:-:S04]  /*8680*/  IMAD.WIDE.U32 R4, R3, R10, RZ ;  /* 0x0000000a03047225 */ /* 0x000fc800078e00ff */
[----:B------:R-:W-:Y:S01]  /*8690*/  IMAD.X R9, RZ, RZ, RZ, P0 ;  /* 0x000000ffff097224 */ /* 0x000fe200000e06ff */
[----:B------:R-:W-:Y:S01]  /*86a0*/  IADD3 RZ, P0, R5, R6, RZ ;  /* 0x0000000605ff7210 */ /* 0x000fe20007f1e0ff */
[----:B------:R-:W-:-:S04]  /*86b0*/  IMAD.MOV.U32 R8, RZ, RZ, R7 ;  /* 0x000000ffff087224 */ /* 0x000fc800078e0007 */
[----:B------:R-:W-:-:S08]  /*86c0*/  IMAD.WIDE.U32.X R8, R13, R11, R8, P0 ;  /* 0x0000000b0d087225 */ /* 0x000fd000000e0408 */
.L_x_288:
[----:B------:R-:W2:Y:S01]  /*86d0*/  LDC.64 R26, c[0x0][0x640] ;  /* 0x00019000ff1a7b82 */ /* 0x000ea20000000a00 */
[-CC-:B-1----:R-:W-:Y:S01]  /*86e0*/  SHF.R.U64 R22, R8, R0.reuse, R9.reuse ;  /* 0x0000000008167219 */ /* 0x182fe20000001209 */
[----:B---3--:R-:W-:Y:S01]  /*86f0*/  IMAD.MOV R20, RZ, RZ, -R20 ;  /* 0x000000ffff147224 */ /* 0x008fe200078e0a14 */
[----:B------:R-:W-:Y:S01]  /*8700*/  SHF.R.U32.HI R0, RZ, R0, R9 ;  /* 0x00000000ff007219 */ /* 0x000fe20000011609 */
[----:B------:R-:W-:Y:S01]  /*8710*/  ULDC UR4, c[0x0][0x154] ;  /* 0x0000550000047ab9 */ /* 0x000fe20000000800 */
[----:B0-----:R-:W-:Y:S01]  /*8720*/  IADD3 R3, P0, RZ, -R22, RZ ;  /* 0x80000016ff037210 */ /* 0x001fe20007f1e0ff */
[----:B------:R-:W-:Y:S02]  /*8730*/  IMAD R21, R21, R20, R12 ;  /* 0x0000001415157224 */ /* 0x000fe400078e020c */
[----:B------:R-:W0:Y:S01]  /*8740*/  LDC R6, c[0x0][0x618] ;  /* 0x00018600ff067b82 */ /* 0x000e220000000800 */
[----:B------:R-:W-:Y:S02]  /*8750*/  IMAD.MOV.U32 R7, RZ, RZ, 0x1 ;  /* 0x00000001ff077424 */ /* 0x000fe400078e00ff */
[----:B------:R-:W-:-:S04]  /*8760*/  IMAD.X R5, RZ, RZ, ~R0, P0 ;  /* 0x000000ffff057224 */ /* 0x000fc800000e0e00 */
[-C--:B------:R-:W-:Y:S01]  /*8770*/  IMAD R0, R5, R14.reuse, RZ ;  /* 0x0000000e05007224 */ /* 0x080fe200078e02ff */
[----:B------:R-:W1:Y:S01]  /*8780*/  LDC R8, c[0x0][0x608] ;  /* 0x00018200ff087b82 */ /* 0x000e620000000800 */
[----:B------:R-:W-:-:S04]  /*8790*/  IMAD.WIDE.U32 R4, R3, R14, R16 ;  /* 0x0000000e03047225 */ /* 0x000fc800078e0010 */
[----:B------:R-:W-:Y:S01]  /*87a0*/  IMAD R3, R3, R15, R0 ;  /* 0x0000000f03037224 */ /* 0x000fe200078e0200 */
[----:B------:R-:W-:Y:S02]  /*87b0*/  I2FP.F32.U32 R0, R23 ;  /* 0x0000001700007245 */ /* 0x000fe40000201000 */
[----:B------:R-:W3:Y:S01]  /*87c0*/  LDC R24, c[0x0][0x658] ;  /* 0x00019600ff187b82 */ /* 0x000ee20000000800 */
[----:B------:R-:W-:Y:S01]  /*87d0*/  IMAD.IADD R3, R5, 0x1, R3 ;  /* 0x0000000105037824 */ /* 0x000fe200078e0203 */
[----:B--2---:R-:W-:Y:S01]  /*87e0*/  ISETP.NE.U32.AND P0, PT, R26, RZ, PT ;  /* 0x000000ff1a00720c */ /* 0x004fe20003f05070 */
[----:B------:R-:W-:Y:S01]  /*87f0*/  FMUL R0, R0, UR4 ;  /* 0x0000000400007c20 */ /* 0x000fe20008400000 */
[----:B------:R-:W-:Y:S02]  /*8800*/  IMAD.MOV.U32 R5, RZ, RZ, -0x1 ;  /* 0xffffffffff057424 */ /* 0x000fe400078e00ff */
[----:B------:R-:W-:Y:S01]  /*8810*/  ISETP.NE.AND.EX P0, PT, R27, RZ, PT, P0 ;  /* 0x000000ff1b00720c */ /* 0x000fe20003f05300 */
[----:B------:R2:W2:Y:S01]  /*8820*/  F2I.U32.TRUNC.NTZ R13, R0 ;  /* 0x00000000000d7305 */ /* 0x0004a2000020f000 */
[----:B------:R-:W2:Y:S01]  /*8830*/  LDC R20, c[0x0][0x148] ;  /* 0x00005200ff147b82 */ /* 0x000ea20000000800 */
[----:B0-----:R-:W-:-:S02]  /*8840*/  SHF.R.U64 R12, R4, R6, R3 ;  /* 0x00000006040c7219 */ /* 0x001fc40000001203 */
[----:B------:R-:W-:-:S05]  /*8850*/  SHF.R.U32.HI R3, RZ, R6, R3 ;  /* 0x00000006ff037219 */ /* 0x000fca0000011603 */
[----:B------:R-:W0:Y:S01]  /*8860*/  LDC R15, c[0x0][0x600] ;  /* 0x00018000ff0f7b82 */ /* 0x000e220000000800 */
[-CC-:B-1----:R-:W-:Y:S02]  /*8870*/  SHF.R.U64 R10, R12, R8.reuse, R3.reuse ;  /* 0x000000080c0a7219 */ /* 0x182fe40000001203 */
[----:B------:R-:W-:-:S05]  /*8880*/  SHF.R.U32.HI R3, RZ, R8, R3 ;  /* 0x00000008ff037219 */ /* 0x000fca0000011603 */
[----:B------:R-:W1:Y:S01]  /*8890*/  LDC R28, c[0x0][0x648] ;  /* 0x00019200ff1c7b82 */ /* 0x000e620000000800 */
[-C--:B---3--:R-:W-:Y:S02]  /*88a0*/  SHF.L.U32 R4, R5, R24.reuse, RZ ;  /* 0x0000001805047219 */ /* 0x088fe400000006ff */
[--C-:B------:R-:W-:Y:S02]  /*88b0*/  SHF.R.U64 R14, R10, R24, R3.reuse ;  /* 0x000000180a0e7219 */ /* 0x100fe40000001203 */
[----:B------:R-:W-:Y:S02]  /*88c0*/  LOP3.LUT R25, RZ, R4, RZ, 0x33, !PT ;  /* 0x00000004ff197212 */ /* 0x000fe400078e33ff */
[-C--:B------:R-:W-:Y:S01]  /*88d0*/  SHF.R.U32.HI R5, RZ, R24.reuse, R3 ;  /* 0x00000018ff057219 */ /* 0x080fe20000011603 */
[----:B------:R-:W3:Y:S01]  /*88e0*/  LDC R29, c[0x0][0x638] ;  /* 0x00018e00ff1d7b82 */ /* 0x000ee20000000800 */
[----:B------:R-:W-:Y:S01]  /*88f0*/  SHF.L.U32 R152, R7, R24, RZ ;  /* 0x0000001807987219 */ /* 0x000fe200000006ff */
[----:B------:R-:W-:-:S06]  /*8900*/  IMAD.MOV.U32 R4, RZ, RZ, R14 ;  /* 0x000000ffff047224 */ /* 0x000fcc00078e000e */
[----:B------:R-:W0:Y:S01]  /*8910*/  LDC R30, c[0x0][0x610] ;  /* 0x00018400ff1e7b82 */ /* 0x000e220000000800 */
[----:B------:R-:W-:Y:S05]  /*8920*/  @!P0 BRA `(.L_x_289) ;  /* 0x0000000000288947 */ /* 0x000fea0003800000 */
[----:B------:R-:W4:Y:S02]  /*8930*/  LDC R3, c[0x0][0x64c] ;  /* 0x00019300ff037b82 */ /* 0x000f240000000800 */
[----:B----4-:R-:W-:-:S05]  /*8940*/  IADD3 R3, P0, R14, R3, RZ ;  /* 0x000000030e037210 */ /* 0x010fca0007f1e0ff */
        /* <DEDUP_REMOVED lines=8> */
.L_x_289:
[----:B------:R-:W-:Y:S01]  /*89d0*/  ISETP.NE.AND P0, PT, R2, 0x1, PT ;  /* 0x000000010200780c */ /* 0x000fe20003f05270 */
[----:B0-----:R-:W-:Y:S01]  /*89e0*/  VIADD R7, R15, 0xffffffff ;  /* 0xffffffff0f077836 */ /* 0x001fe20000000000 */
[----:B-12---:R-:W-:Y:S01]  /*89f0*/  SHF.R.U64 R0, R4, R28, R5 ;  /* 0x0000001c04007219 */ /* 0x006fe20000001205 */
[----:B------:R-:W-:Y:S01]  /*8a00*/  IMAD.MOV R13, RZ, RZ, -R13 ;  /* 0x000000ffff0d7224 */ /* 0x000fe200078e0a0d */
[----:B------:R-:W-:Y:S01]  /*8a10*/  LOP3.LUT R5, R10, R25, RZ, 0xc0, !PT ;  /* 0x000000190a057212 */ /* 0x000fe200078ec0ff */
[----:B------:R-:W-:Y:S02]  /*8a20*/  IMAD.MOV.U32 R4, RZ, RZ, 0x1 ;  /* 0x00000001ff047424 */ /* 0x000fe400078e00ff */
[----:B------:R-:W-:Y:S02]  /*8a30*/  IMAD.MOV R3, RZ, RZ, -R0 ;  /* 0x000000ffff037224 */ /* 0x000fe400078e0a00 */
[----:B------:R-:W-:Y:S01]  /*8a40*/  IMAD R152, R152, R0, R5 ;  /* 0x0000000098987224 */ /* 0x000fe200078e0205 */
[----:B------:R-:W-:Y:S01]  /*8a50*/  LOP3.LUT R5, R12, R7, RZ, 0xc0, !PT ;  /* 0x000000070c057212 */ /* 0x000fe200078ec0ff */
[----:B---3--:R-:W-:-:S02]  /*8a60*/  IMAD R0, R3, R29, R14 ;  /* 0x0000001d03007224 */ /* 0x008fc400078e020e */
[----:B------:R-:W-:Y:S02]  /*8a70*/  @P0 IMAD R21, R20, R13, R23 ;  /* 0x0000000d14150224 */ /* 0x000fe400078e0217 */
[----:B------:R-:W-:Y:S01]  /*8a80*/  IMAD R3, R0, R15, R5 ;  /* 0x0000000f00037224 */ /* 0x000fe200078e0205 */
[----:B------:R-:W-:Y:S01]  /*8a90*/  PRMT R0, R4, 0x7610, R0 ;  /* 0x0000761004007816 */ /* 0x000fe20000000000 */
[----:B------:R-:W-:-:S05]  /*8aa0*/  IMAD R152, R152, R30, R21 ;  /* 0x0000001e98987224 */ /* 0x000fca00078e0215 */
[----:B------:R-:W-:Y:S02]  /*8ab0*/  SEL R23, R3, R152, !P0 ;  /* 0x0000009803177207 */ /* 0x000fe40004000000 */
[----:B------:R-:W-:-:S07]  /*8ac0*/  SEL R152, R152, R3, !P0 ;  /* 0x0000000398987207 */ /* 0x000fce0004000000 */
.L_x_287:
[----:B------:R-:W-:-:S13]  /*8ad0*/  LOP3.LUT P0, RZ, R0, 0xff, RZ, 0xc0, !PT ;  /* 0x000000ff00ff7812 */ /* 0x000fda000780c0ff */
[----:B------:R-:W-:Y:S05]  /*8ae0*/  @P0 BRA `(.L_x_290) ;  /* 0xffffff8400280947 */ /* 0x000fea000383ffff */
[----:B------:R-:W-:Y:S05]  /*8af0*/  EXIT ;  /* 0x000000000000794d */ /* 0x000fea0003800000 */
.L_x_3:
[----:B0-----:R-:W-:Y:S01]  /*8b00*/  ULDC.64 UR4, c[0x0][0x650] ;  /* 0x0001940000047ab9 */ /* 0x001fe20000000a00 */
        /* <DEDUP_REMOVED lines=25> */
.L_x_292:
[--C-:B------:R-:W-:Y:S01]  /*8ca0*/  SHF.R.U64 R12, R10, R14, R11.reuse ;  /* 0x0000000e0a0c7219 */ /* 0x100fe2000000120b */
[----:B------:R-:W0:Y:S01]  /*8cb0*/  LDC R22, c[0x0][0x618] ;  /* 0x00018600ff167b82 */ /* 0x000e220000000800 */
[----:B------:R-:W-:Y:S01]  /*8cc0*/  I2FP.F32.U32 R6, R4 ;  /* 0x0000000400067245 */ /* 0x000fe20000201000 */
[----:B------:R-:W-:Y:S01]  /*8cd0*/  ULDC UR4, c[0x0][0x150] ;  /* 0x0000540000047ab9 */ /* 0x000fe20000000800 */
[----:B------:R-:W-:Y:S02]  /*8ce0*/  SHF.R.U32.HI R5, RZ, R14, R11 ;  /* 0x0000000eff057219 */ /* 0x000fe4000001160b */
[----:B------:R-:W-:Y:S01]  /*8cf0*/  IADD3 R9, P0, RZ, -R12, RZ ;  /* 0x8000000cff097210 */ /* 0x000fe20007f1e0ff */
[----:B------:R-:W-:Y:S01]  /*8d00*/  FMUL R11, R6, UR4 ;  /* 0x00000004060b7c20 */ /* 0x000fe20008400000 */
[----:B------:R-:W-:Y:S01]  /*8d10*/  ULDC UR4, c[0x0][0x154] ;  /* 0x0000550000047ab9 */ /* 0x000fe20000000800 */
[----:B------:R-:W1:Y:S02]  /*8d20*/  LDC.64 R24, c[0x0][0x640] ;  /* 0x00019000ff187b82 */ /* 0x000e640000000a00 */
[----:B------:R-:W-:-:S02]  /*8d30*/  IMAD.X R5, RZ, RZ, ~R5, P0 ;  /* 0x000000ffff057224 */ /* 0x000fc400000e0e05 */
[----:B------:R-:W2:Y:S01]  /*8d40*/  F2I.U32.TRUNC.NTZ R11, R11 ;  /* 0x0000000b000b7305 */ /* 0x000ea2000020f000 */
[----:B------:R-:W-:-:S03]  /*8d50*/  IMAD.WIDE.U32 R6, R9, R20, R16 ;  /* 0x0000001409067225 */ /* 0x000fc600078e0010 */
[----:B------:R-:W3:Y:S01]  /*8d60*/  LDC R13, c[0x0][0x144] ;  /* 0x00005100ff0d7b82 */ /* 0x000ee20000000800 */
[----:B------:R-:W-:-:S04]  /*8d70*/  IMAD R8, R5, R20, RZ ;  /* 0x0000001405087224 */ /* 0x000fc800078e02ff */
[----:B------:R-:W-:Y:S02]  /*8d80*/  IMAD R5, R9, R21, R8 ;  /* 0x0000001509057224 */ /* 0x000fe400078e0208 */
[----:B------:R-:W-:Y:S01]  /*8d90*/  IMAD.MOV.U32 R8, RZ, RZ, -0x1 ;  /* 0xffffffffff087424 */ /* 0x000fe200078e00ff */
[----:B------:R-:W4:Y:S01]  /*8da0*/  LDC R14, c[0x0][0x608] ;  /* 0x00018200ff0e7b82 */ /* 0x000f220000000800 */
[----:B------:R-:W-:Y:S01]  /*8db0*/  IMAD.IADD R5, R7, 0x1, R5 ;  /* 0x0000000107057824 */ /* 0x000fe200078e0205 */
[----:B------:R-:W-:-:S04]  /*8dc0*/  I2FP.F32.U32 R7, R3 ;  /* 0x0000000300077245 */ /* 0x000fc80000201000 */
[-C--:B0-----:R-:W-:Y:S01]  /*8dd0*/  SHF.R.U64 R10, R6, R22.reuse, R5 ;  /* 0x00000016060a7219 */ /* 0x081fe20000001205 */
[----:B--2---:R-:W-:Y:S01]  /*8de0*/  IMAD.MOV R6, RZ, RZ, -R11 ;  /* 0x000000ffff067224 */ /* 0x004fe200078e0a0b */
[----:B------:R-:W0:Y:S01]  /*8df0*/  LDC R9, c[0x0][0x658] ;  /* 0x00019600ff097b82 */ /* 0x000e220000000800 */
[----:B-1----:R-:W-:Y:S01]  /*8e00*/  ISETP.NE.U32.AND P0, PT, R24, RZ, PT ;  /* 0x000000ff1800720c */ /* 0x002fe20003f05070 */
[----:B------:R-:W-:Y:S01]  /*8e10*/  FMUL R7, R7, UR4 ;  /* 0x0000000407077c20 */ /* 0x000fe20008400000 */
[----:B------:R-:W-:Y:S02]  /*8e20*/  SHF.R.U32.HI R5, RZ, R22, R5 ;  /* 0x00000016ff057219 */ /* 0x000fe40000011605 */
[----:B------:R-:W-:-:S03]  /*8e30*/  ISETP.NE.AND.EX P0, PT, R25, RZ, PT, P0 ;  /* 0x000000ff1900720c */ /* 0x000fc60003f05300 */
[----:B------:R-:W1:Y:S01]  /*8e40*/  LDC R20, c[0x0][0x148] ;  /* 0x00005200ff147b82 */ /* 0x000e620000000800 */
[----:B---3--:R-:W-:Y:S02]  /*8e50*/  IMAD R23, R13, R6, R4 ;  /* 0x000000060d177224 */ /* 0x008fe400078e0204 */
[----:B------:R-:W-:-:S05]  /*8e60*/  IMAD.MOV.U32 R6, RZ, RZ, 0x1 ;  /* 0x00000001ff067424 */ /* 0x000fca00078e00ff */
[----:B------:R-:W2:Y:S01]  /*8e70*/  LDC R21, c[0x0][0x600] ;  /* 0x00018000ff157b82 */ /* 0x000ea20000000800 */
[-CC-:B----4-:R-:W-:Y:S02]  /*8e80*/  SHF.R.U64 R13, R10, R14.reuse, R5.reuse ;  /* 0x0000000e0a0d7219 */ /* 0x190fe40000001205 */
[----:B------:R-:W-:Y:S02]  /*8e90*/  SHF.R.U32.HI R4, RZ, R14, R5 ;  /* 0x0000000eff047219 */ /* 0x000fe40000011605 */
[----:B------:R3:W4:Y:S03]  /*8ea0*/  F2I.U32.TRUNC.NTZ R14, R7 ;  /* 0x00000007000e7305 */ /* 0x000726000020f000 */
[----:B------:R-:W1:Y:S01]  /*8eb0*/  LDC R26, c[0x0][0x648] ;  /* 0x00019200ff1a7b82 */ /* 0x000e620000000800 */
[-C--:B0-----:R-:W-:Y:S02]  /*8ec0*/  SHF.R.U64 R15, R13, R9.reuse, R4 ;  /* 0x000000090d0f7219 */ /* 0x081fe40000001204 */
[----:B------:R-:W-:-:S02]  /*8ed0*/  SHF.L.U32 R8, R8, R9, RZ ;  /* 0x0000000908087219 */ /* 0x000fc400000006ff */
[-C--:B------:R-:W-:Y:S01]  /*8ee0*/  SHF.R.U32.HI R5, RZ, R9.reuse, R4 ;  /* 0x00000009ff057219 */ /* 0x080fe20000011604 */
[----:B------:R-:W-:Y:S01]  /*8ef0*/  IMAD.MOV.U32 R4, RZ, RZ, R15 ;  /* 0x000000ffff047224 */ /* 0x000fe200078e000f */
[----:B------:R-:W-:Y:S01]  /*8f00*/  SHF.L.U32 R22, R6, R9, RZ ;  /* 0x0000000906167219 */ /* 0x000fe200000006ff */
[----:B------:R-:W0:Y:S01]  /*8f10*/  LDC R27, c[0x0][0x638] ;  /* 0x00018e00ff1b7b82 */ /* 0x000e220000000800 */
[----:B------:R-:W-:-:S07]  /*8f20*/  LOP3.LUT R28, RZ, R8, RZ, 0x33, !PT ;  /* 0x00000008ff1c7212 */ /* 0x000fce00078e33ff */
        /* <DEDUP_REMOVED lines=12> */
.L_x_293:
[----:B------:R-:W-:Y:S01]  /*8ff0*/  ISETP.NE.AND P0, PT, R2, 0x1, PT ;  /* 0x000000010200780c */ /* 0x000fe20003f05270 */
[----:B--2---:R-:W-:Y:S01]  /*9000*/  VIADD R7, R21, 0xffffffff ;  /* 0xffffffff15077836 */ /* 0x004fe20000000000 */
[----:B-1----:R-:W-:Y:S01]  /*9010*/  SHF.R.U64 R5, R4, R26, R5 ;  /* 0x0000001a04057219 */ /* 0x002fe20000001205 */
[----:B------:R-:W-:Y:S01]  /*9020*/  IMAD.MOV R14, RZ, RZ, -R14 ;  /* 0x000000ffff0e7224 */ /* 0x000fe200078e0a0e */
[----:B------:R-:W-:Y:S01]  /*9030*/  LOP3.LUT R4, R13, R28, RZ, 0xc0, !PT ;  /* 0x0000001c0d047212 */ /* 0x000fe200078ec0ff */
[----:B------:R-:W-:Y:S01]  /*9040*/  IMAD.MOV.U32 R8, RZ, RZ, R12 ;  /* 0x000000ffff087224 */ /* 0x000fe200078e000c */
[----:B------:R-:W-:Y:S01]  /*9050*/  LOP3.LUT R10, R10, R7, RZ, 0xc0, !PT ;  /* 0x000000070a0a7212 */ /* 0x000fe200078ec0ff */
[----:B------:R-:W-:Y:S02]  /*9060*/  IMAD.MOV R6, RZ, RZ, -R5 ;  /* 0x000000ffff067224 */ /* 0x000fe400078e0a05 */
[----:B------:R-:W-:-:S04]  /*9070*/  IMAD R4, R22, R5, R4 ;  /* 0x0000000516047224 */ /* 0x000fc800078e0204 */
[----:B------:R-:W-:Y:S02]  /*9080*/  @P0 IMAD R23, R20, R14, R3 ;  /* 0x0000000e14170224 */ /* 0x000fe400078e0203 */
[----:B0-----:R-:W-:Y:S02]  /*9090*/  IMAD R3, R6, R27, R15 ;  /* 0x0000001b06037224 */ /* 0x001fe400078e020f */
[----:B------:R-:W-:Y:S02]  /*90a0*/  IMAD R7, R4, R29, R23 ;  /* 0x0000001d04077224 */ /* 0x000fe400078e0217 */
[----:B------:R-:W-:Y:S02]  /*90b0*/  IMAD R4, R3, R21, R10 ;  /* 0x0000001503047224 */ /* 0x000fe400078e020a */
[----:B------:R-:W-:-:S03]  /*90c0*/  IMAD.MOV.U32 R6, RZ, RZ, 0x1 ;  /* 0x00000001ff067424 */ /* 0x000fc600078e00ff */
[----:B------:R-:W-:Y:S02]  /*90d0*/  SEL R9, R4, R7, !P0 ;  /* 0x0000000704097207 */ /* 0x000fe40004000000 */
[----:B------:R-:W-:-:S07]  /*90e0*/  SEL R7, R7, R4, !P0 ;  /* 0x0000000407077207 */ /* 0x000fce0004000000 */
.L_x_291:
[----:B------:R-:W-:-:S08]  /*90f0*/  NOP ;  /* 0x0000000000007918 */ /* 0x000fd00000000000 */
[----:B------:R-:W0:-:S00]  /*9100*/  USETMAXREG.DEALLOC.CTAPOOL 0x28 ;  /* 0x00000028000079c8 */ /* 0x000e0000080e0500 */
[----:B0-----:R-:W-:-:S13]  /*9110*/  ISETP.NE.AND P0, PT, R0, RZ, PT ;  /* 0x000000ff0000720c */ /* 0x001fda0003f05270 */
[----:B------:R-:W-:Y:S05]  /*9120*/  @P0 EXIT ;  /* 0x000000000000094d */ /* 0x000fea0003800000 */
[----:B------:R-:W-:Y:S01]  /*9130*/  LOP3.LUT P0, RZ, R6, 0xff, RZ, 0xc0, !PT ;  /* 0x000000ff06ff7812 */ /* 0x000fe2000780c0ff */
[----:B------:R-:W-:Y:S02]  /*9140*/  IMAD.MOV.U32 R0, RZ, RZ, 0x1 ;  /* 0x00000001ff007424 */ /* 0x000fe400078e00ff */
[----:B------:R-:W-:-:S10]  /*9150*/  IMAD.MOV.U32 R12, RZ, RZ, RZ ;  /* 0x000000ffff0c7224 */ /* 0x000fd400078e00ff */
[----:B------:R-:W-:Y:S05]  /*9160*/  @!P0 BRA `(.L_x_294) ;  /* 0x0000000c00388947 */ /* 0x000fea0003800000 */
[----:B------:R-:W0:Y:S01]  /*9170*/  LDC R0, c[0x0][0x28c] ;  /* 0x0000a300ff007b82 */ /* 0x000e220000000800 */
[----:B------:R-:W-:Y:S01]  /*9180*/  ULDC UR5, c[0x0][0x600] ;  /* 0x0001800000057ab9 */ /* 0x000fe20000000800 */
[----:B------:R-:W-:Y:S01]  /*9190*/  ULDC UR4, c[0x0][0xc] ;  /* 0x0000030000047ab9 */ /* 0x000fe20000000800 */
[----:B------:R-:W-:Y:S01]  /*91a0*/  UIADD3 UR16, UR5, -0x1, URZ ;  /* 0xffffffff05107890 */ /* 0x000fe2000fffe03f */
[C---:B------:R-:W-:Y:S01]  /*91b0*/  LOP3.LUT P2, RZ, R18.reuse, 0x7f, RZ, 0xc0, !PT ;  /* 0x0000007f12ff7812 */ /* 0x040fe2000784c0ff */
[----:B------:R-:W-:Y:S01]  /*91c0*/  ULDC UR6, c[0x0][0x658] ;  /* 0x0001960000067ab9 */ /* 0x000fe20000000800 */
[----:B------:R-:W-:Y:S01]  /*91d0*/  ULDC UR5, c[0x0][0x10] ;  /* 0x0000040000057ab9 */ /* 0x000fe20000000800 */
[----:B------:R-:W-:Y:S01]  /*91e0*/  UMOV UR7, 0xffffffff ;  /* 0xffffffff00077882 */ /* 0x000fe20000000000 */
[----:B------:R-:W-:Y:S01]  /*91f0*/  UMOV UR8, 0x1 ;  /* 0x0000000100087882 */ /* 0x000fe20000000000 */
[----:B------:R-:W-:Y:S01]  /*9200*/  UIMAD.WIDE.U32 UR4, UR4, UR5, URZ ;  /* 0x00000005040472a5 */ /* 0x000fe2000f8e003f */
[----:B------:R-:W-:Y:S01]  /*9210*/  LOP3.LUT P0, RZ, R18, 0x1f, RZ, 0xc0, !PT ;  /* 0x0000001f12ff7812 */ /* 0x000fe2000780c0ff */
[----:B------:R-:W-:Y:S01]  /*9220*/  USHF.L.U32 UR7, UR7, UR6, URZ ;  /* 0x0000000607077299 */ /* 0x000fe2000800063f */
[----:B------:R-:W-:Y:S01]  /*9230*/  BSSY B0, `(.L_x_294) ;  /* 0x00000c1000007945 */ /* 0x000fe20003800000 */
[----:B------:R-:W-:Y:S01]  /*9240*/  USHF.L.U32 UR18, UR8, UR6, URZ ;  /* 0x0000000608127299 */ /* 0x000fe2000800063f */
[----:B------:R-:W-:Y:S01]  /*9250*/  IMAD.MOV.U32 R13, RZ, RZ, 0x1 ;  /* 0x00000001ff0d7424 */ /* 0x000fe200078e00ff */
[----:B------:R-:W-:Y:S01]  /*9260*/  LOP3.LUT R11, R19, 0x2, RZ, 0xfc, !PT ;  /* 0x00000002130b7812 */ /* 0x000fe200078efcff */
[----:B------:R-:W-:Y:S01]  /*9270*/  ULDC UR6, c[0x0][0x14] ;  /* 0x0000050000067ab9 */ /* 0x000fe20000000800 */
[----:B------:R-:W-:Y:S01]  /*9280*/  PLOP3.LUT P0, PT, P0, P2, PT, 0x8a, 0x0 ;  /* 0x000000000000781c */ /* 0x000fe20000705172 */
[----:B------:R-:W-:Y:S01]  /*9290*/  UIMAD.WIDE.U32 UR20, UR4, UR6, URZ ;  /* 0x00000006041472a5 */ /* 0x000fe2000f8e003f */
[----:B------:R-:W-:Y:S01]  /*92a0*/  IMAD.MOV.U32 R12, RZ, RZ, RZ ;  /* 0x000000ffff0c7224 */ /* 0x000fe200078e00ff */
[----:B------:R-:W-:-:S02]  /*92b0*/  UIMAD UR13, UR5, UR6, URZ ;  /* 0x00000006050d72a4 */ /* 0x000fc4000f8e023f */
[----:B------:R-:W-:Y:S01]  /*92c0*/  ULOP3.LUT UR17, URZ, UR7, URZ, 0x33, !UPT ;  /* 0x000000073f117292 */ /* 0x000fe2000f8e333f */
[----:B0-----:R-:W-:Y:S01]  /*92d0*/  VIADD R0, R0, 0x7f ;  /* 0x0000007f00007836 */ /* 0x001fe20000000000 */
[----:B------:R-:W-:Y:S01]  /*92e0*/  UIADD3 UR13, UR21, UR13, URZ ;  /* 0x0000000d150d7290 */ /* 0x000fe2000fffe03f */
[----:B------:R-:W-:-:S03]  /*92f0*/  ULDC.64 UR22, c[0x0][0x198] ;  /* 0x0000660000167ab9 */ /* 0x000fc60000000a00 */
[----:B------:R-:W-:-:S04]  /*9300*/  SHF.R.S32.HI R3, RZ, 0x1f, R0 ;  /* 0x0000001fff037819 */ /* 0x000fc80000011400 */
[----:B------:R-:W-:Y:S01]  /*9310*/  LEA.HI R3, R3, R0, RZ, 0x7 ;  /* 0x0000000003037211 */ /* 0x000fe200078f38ff */
[----:B------:R-:W-:-:S03]  /*9320*/  IMAD.MOV.U32 R0, RZ, RZ, 0x1 ;  /* 0x00000001ff007424 */ /* 0x000fc600078e00ff */
[----:B------:R-:W-:-:S05]  /*9330*/  SHF.R.S32.HI R3, RZ, 0x7, R3 ;  /* 0x00000007ff037819 */ /* 0x000fca0000011403 */
[----:B------:R-:W-:-:S07]  /*9340*/  VIADD R10, R3, 0x1 ;  /* 0x00000001030a7836 */ /* 0x000fce0000000000 */
.L_x_306:
[----:B------:R-:W-:-:S03]  /*9350*/  UMOV UR4, 0xffffffff ;  /* 0xffffffff00047882 */ /* 0x000fc60000000000 */
[----:B------:R-:W-:Y:S05]  /*9360*/  BRA.DIV UR4, `(.L_x_295) ;  /* 0x00000012040c7947 */ /* 0x000fea000b800000 */
[----:B------:R-:W-:-:S13]  /*9370*/  ELECT P6, URZ, PT ;  /* 0x00000000003f782f */ /* 0x000fda00038c0000 */
.L_x_320:
[----:B------:R-:W0:Y:S01]  /*9380*/  LDC R4, c[0x0][0x28c] ;  /* 0x0000a300ff047b82 */ /* 0x000e220000000800 */
[----:B------:R-:W-:Y:S01]  /*9390*/  BSSY B1, `(.L_x_296) ;  /* 0x0000037000017945 */ /* 0x000fe20003800000 */
[----:B0-----:R-:W-:-:S13]  /*93a0*/  ISETP.LT.OR P6, PT, R4, 0x1, !P6 ;  /* 0x000000010400780c */ /* 0x001fda00077c1670 */
[----:B------:R-:W-:Y:S05]  /*93b0*/  @P6 BRA `(.L_x_297) ;  /* 0x0000000000d06947 */ /* 0x000fea0003800000 */
[----:B------:R-:W-:Y:S02]  /*93c0*/  IMAD.SHL.U32 R15, R9, 0x80, RZ ;  /* 0x00000080090f7824 */ /* 0x000fe400078e00ff */
[----:B------:R-:W-:Y:S02]  /*93d0*/  IMAD.SHL.U32 R18, R7, 0x100, RZ ;  /* 0x0000010007127824 */ /* 0x000fe400078e00ff */
[----:B------:R-:W-:Y:S02]  /*93e0*/  IMAD.MOV.U32 R20, RZ, RZ, RZ ;  /* 0x000000ffff147224 */ /* 0x000fe400078e00ff */
[----:B------:R-:W-:Y:S02]  /*93f0*/  IMAD.MOV.U32 R4, RZ, RZ, R10 ;  /* 0x000000ffff047224 */ /* 0x000fe400078e000a */
[----:B------:R-:W-:Y:S02]  /*9400*/  IMAD.MOV.U32 R5, RZ, RZ, R0 ;  /* 0x000000ffff057224 */ /* 0x000fe400078e0000 */
[----:B------:R-:W-:-:S07]  /*9410*/  IMAD.MOV.U32 R6, RZ, RZ, R12 ;  /* 0x000000ffff067224 */ /* 0x000fce00078e000c */
.L_x_301:
[----:B------:R-:W0:Y:S01]  /*9420*/  S2R R14, SR_CgaCtaId ;  /* 0x00000000000e7919 */ /* 0x000e220000008800 */
[----:B------:R-:W-:Y:S01]  /*9430*/  MOV R7, 0x400 ;  /* 0x0000040000077802 */ /* 0x000fe20000000f00 */
[----:B------:R-:W1:Y:S03]  /*9440*/  @!P2 LDC R9, c[0x0][0x500] ;  /* 0x00014000ff09ab82 */ /* 0x000e660000000800 */
[----:B0-----:R-:W-:Y:S02]  /*9450*/  LEA R21, R14, R7, 0x18 ;  /* 0x000000070e157211 */ /* 0x001fe400078ec0ff */
[----:B------:R-:W-:-:S03]  /*9460*/  SHF.L.U32 R7, R5, 0x1f, RZ ;  /* 0x0000001f05077819 */ /* 0x000fc600000006ff */
[----:B------:R-:W-:-:S04]  /*9470*/  IMAD R14, R6, 0x8, R21 ;  /* 0x00000008060e7824 */ /* 0x000fc800078e0215 */
[----:B------:R-:W0:Y:S02]  /*9480*/  SYNCS.PHASECHK.TRANS64.TRYWAIT P1, [R14+URZ+0x38], R7 ;  /* 0x000038070e0075a7 */ /* 0x000e24000802017f */
[----:B01----:R-:W-:Y:S05]  /*9490*/  @!P1 BRA `(.L_x_298) ;  /* 0x0000000c00e09947 */ /* 0x003fea0003800000 */
.L_x_321:
[----:B0-----:R-:W-:Y:S01]  /*94a0*/  PRMT R7, R11, 0x9910, RZ ;  /* 0x000099100b077816 */ /* 0x001fe200000000ff */
[----:B------:R0:W-:Y:S03]  /*94b0*/  @!P2 SYNCS.ARRIVE.TRANS64 RZ, [R14+URZ], R9 ;  /* 0x000000090effa9a7 */ /* 0x0001e6000800003f */
[----:B------:R-:W-:-:S13]  /*94c0*/  ISETP.NE.AND P1, PT, R7, 0x2, PT ;  /* 0x000000020700780c */ /* 0x000fda0003f25270 */
[----:B0-----:R-:W-:Y:S05]  /*94d0*/  @P1 BRA `(.L_x_299) ;  /* 0x0000000000041947 */ /* 0x001fea0003800000 */
[----:B------:R-:W-:Y:S01]  /*94e0*/  BPT.TRAP 0x1 ;  /* 0x000000040000795c */ /* 0x000fe20000300000 */
.L_x_299:
[----:B------:R-:W-:Y:S05]  /*94f0*/  @P0 BRA `(.L_x_300) ;  /* 0x0000000000040947 */ /* 0x000fea0003800000 */
[----:B------:R-:W-:Y:S01]  /*9500*/  BPT.TRAP 0x1 ;  /* 0x000000040000795c */ /* 0x000fe20000300000 */
.L_x_300:
[--C-:B------:R-:W-:Y:S01]  /*9510*/  IMAD R7, R6, 0x8000, R21.reuse ;  /* 0x0000800006077824 */ /* 0x100fe200078e0215 */
[----:B------:R-:W-:Y:S01]  /*9520*/  R2UR UR9, R14 ;  /* 0x000000000e0972ca */ /* 0x000fe200000e0000 */
[----:B------:R-:W-:Y:S01]  /*9530*/  IMAD R21, R6, 0x4000, R21 ;  /* 0x0000400006157824 */ /* 0x000fe200078e0215 */
[----:B------:R-:W-:Y:S01]  /*9540*/  UIADD3 UR4, UP0, UR22, 0xf0, URZ ;  /* 0x000000f016047890 */ /* 0x000fe2000ff1e03f */
[----:B------:R-:W-:Y:S01]  /*9550*/  VIADD R4, R4, 0xffffffff ;  /* 0xffffffff04047836 */ /* 0x000fe20000000000 */
[----:B------:R-:W-:Y:S01]  /*9560*/  R2UR UR5, R7 ;  /* 0x00000000070572ca */ /* 0x000fe200000e0000 */
[----:B------:R-:W-:Y:S01]  /*9570*/  UIADD3 UR24, UP1, UR22, 0x1f0, URZ ;  /* 0x000001f016187890 */ /* 0x000fe2000ff3e03f */
[----:B------:R-:W-:Y:S01]  /*9580*/  R2UR UR8, R21 ;  /* 0x00000000150872ca */ /* 0x000fe200000e0000 */
[----:B------:R-:W-:Y:S01]  /*9590*/  VIADD R6, R6, 0x1 ;  /* 0x0000000106067836 */ /* 0x000fe20000000000 */
[----:B------:R-:W-:Y:S01]  /*95a0*/  R2UR UR11, R18 ;  /* 0x00000000120b72ca */ /* 0x000fe200000e0000 */
[----:B------:R-:W-:Y:S01]  /*95b0*/  UIADD3.X UR25, URZ, UR23, URZ, UP1, !UPT ;  /* 0x000000173f197290 */ /* 0x000fe20008ffe43f */
[----:B------:R-:W-:Y:S01]  /*95c0*/  R2UR UR10, R20 ;  /* 0x00000000140a72ca */ /* 0x000fe200000e0000 */
[----:B------:R-:W-:Y:S01]  /*95d0*/  UMOV UR6, 0x0 ;  /* 0x0000000000067882 */ /* 0x000fe20000000000 */
[----:B------:R-:W-:Y:S01]  /*95e0*/  R2UR UR12, R8 ;  /* 0x00000000080c72ca */ /* 0x000fe200000e0000 */
[----:B------:R-:W-:Y:S01]  /*95f0*/  UMOV UR7, 0x10000000 ;  /* 0x1000000000077882 */ /* 0x000fe20000000000 */
[----:B------:R-:W-:Y:S01]  /*9600*/  R2UR UR19, R15 ;  /* 0x000000000f1372ca */ /* 0x000fe200000e0000 */
[----:B------:R-:W-:Y:S01]  /*9610*/  VIADD R20, R20, 0x80 ;  /* 0x0000008014147836 */ /* 0x000fe20000000000 */
[----:B------:R-:W-:Y:S01]  /*9620*/  ISETP.GT.AND P3, PT, R4, 0x1, PT ;  /* 0x000000010400780c */ /* 0x000fe20003f64270 */
[----:B------:R-:W-:Y:S01]  /*9630*/  UIADD3 UR14, UR5, 0x180, URZ ;  /* 0x00000180050e7890 */ /* 0x000fe2000fffe03f */
[----:B------:R-:W-:Y:S01]  /*9640*/  ISETP.NE.AND P1, PT, R6, 0x7, PT ;  /* 0x000000070600780c */ /* 0x000fe20003f25270 */
[----:B------:R-:W-:-:S02]  /*9650*/  UIADD3.X UR5, URZ, UR23, URZ, UP0, !UPT ;  /* 0x000000173f057290 */ /* 0x000fc400087fe43f */
[----:B------:R-:W-:Y:S01]  /*9660*/  UIADD3 UR15, UR8, 0x38180, URZ ;  /* 0x00038180080f7890 */ /* 0x000fe2000fffe03f */
[----:B------:R-:W-:Y:S02]  /*9670*/  SEL R14, RZ, 0x1, P1 ;  /* 0x00000001ff0e7807 */ /* 0x000fe40000800000 */
[----:B------:R-:W-:Y:S01]  /*9680*/  UMOV UR8, UR14 ;  /* 0x0000000e00087c82 */ /* 0x000fe20008000000 */
[----:B------:R-:W-:Y:S02]  /*9690*/  SEL R6, R6, RZ, P1 ;  /* 0x000000ff06067207 */ /* 0x000fe40000800000 */
[----:B------:R-:W-:Y:S01]  /*96a0*/  LOP3.LUT R5, R5, R14, RZ, 0x3c, !PT ;  /* 0x0000000e05057212 */ /* 0x000fe200078e3cff */
[----:B------:R0:W-:Y:S02]  /*96b0*/  UTMALDG.3D [UR8], [UR4], desc[UR6] ;  /* 0x00000608040075b4 */ /* 0x0001e40008011000 */
[----:B0-----:R-:W-:Y:S01]  /*96c0*/  UMOV UR8, UR15 ;  /* 0x0000000f00087c82 */ /* 0x001fe20008000000 */
[----:B------:R-:W-:-:S02]  /*96d0*/  UMOV UR11, UR19 ;  /* 0x00000013000b7c82 */ /* 0x000fc40008000000 */
[----:B------:R0:W-:Y:S02]  /*96e0*/  UTMALDG.3D [UR8], [UR24], desc[UR6] ;  /* 0x00000608180075b4 */ /* 0x0001e40008011000 */
[----:B0-----:R-:W-:Y:S05]  /*96f0*/  @P3 BRA `(.L_x_301) ;  /* 0xfffffffc00483947 */ /* 0x001fea000383ffff */
.L_x_297:
[----:B------:R-:W-:Y:S05]  /*9700*/  BSYNC B1 ;  /* 0x0000000000017941 */ /* 0x000fea0003800000 */
.L_x_296:
[----:B------:R-:W-:Y:S01]  /*9710*/  LOP3.LUT P4, RZ, R13, 0xff, RZ, 0xc0, !PT ;  /* 0x000000ff0dff7812 */ /* 0x000fe2000788c0ff */
[C---:B------:R-:W-:Y:S01]  /*9720*/  IMAD.IADD R12, R3.reuse, 0x1, R12 ;  /* 0x00000001030c7824 */ /* 0x040fe200078e020c */
[----:B------:R-:W-:Y:S01]  /*9730*/  ULDC.64 UR4, c[0x0][0x650] ;  /* 0x0001940000047ab9 */ /* 0x000fe20000000a00 */
[C---:B------:R-:W-:Y:S01]  /*9740*/  ISETP.GE.U32.AND P3, PT, R3.reuse, 0x7, PT ;  /* 0x000000070300780c */ /* 0x040fe20003f66070 */
[----:B------:R-:W-:Y:S01]  /*9750*/  BSSY B1, `(.L_x_302) ;  /* 0x000006c000017945 */ /* 0x000fe20003800000 */
[C---:B------:R-:W-:Y:S01]  /*9760*/  IMAD.WIDE.U32 R4, R12.reuse, 0x24924925, RZ ;  /* 0x249249250c047825 */ /* 0x040fe200078e00ff */
[C---:B------:R-:W-:Y:S02]  /*9770*/  ISETP.GT.U32.AND P1, PT, R12.reuse, 0x6, PT ;  /* 0x000000060c00780c */ /* 0x040fe40003f24070 */
[----:B------:R-:W-:Y:S01]  /*9780*/  PRMT R13, RZ, 0x7610, R13 ;  /* 0x00007610ff0d7816 */ /* 0x000fe2000000000d */
[----:B------:R-:W-:Y:S01]  /*9790*/  IMAD.IADD R4, R12, 0x1, -R5 ;  /* 0x000000010c047824 */ /* 0x000fe200078e0a05 */
[----:B------:R-:W-:Y:S01]  /*97a0*/  ISETP.LT.U32.AND P1, PT, R3, 0x7, P1 ;  /* 0x000000070300780c */ /* 0x000fe20000f21070 */
[----:B------:R-:W-:-:S02]  /*97b0*/  IMAD.MOV.U32 R9, RZ, RZ, -0x1 ;  /* 0xffffffffff097424 */ /* 0x000fc400078e00ff */
[----:B------:R-:W0:Y:S01]  /*97c0*/  @P4 S2R R7, SR_CgaCtaId ;  /* 0x0000000000074919 */ /* 0x000e220000008800 */
[----:B------:R-:W-:Y:S01]  /*97d0*/  @P4 MOV R6, 0x400 ;  /* 0x0000040000064802 */ /* 0x000fe20000000f00 */
[----:B------:R-:W-:Y:S01]  /*97e0*/  IMAD.MOV.U32 R8, RZ, RZ, -0x1 ;  /* 0xffffffffff087424 */ /* 0x000fe200078e00ff */
[----:B------:R-:W-:-:S04]  /*97f0*/  LEA.HI R4, R4, R5, RZ, 0x1f ;  /* 0x0000000504047211 */ /* 0x000fc800078ff8ff */
[--C-:B------:R-:W-:Y:S02]  /*9800*/  SHF.R.U32.HI R5, RZ, 0x2, R4.reuse ;  /* 0x00000002ff057819 */ /* 0x100fe40000011604 */
[----:B------:R-:W-:-:S03]  /*9810*/  PRMT R4, RZ, 0x7610, R4 ;  /* 0x00007610ff047816 */ /* 0x000fc60000000004 */
[----:B------:R-:W-:Y:S01]  /*9820*/  IMAD R12, R5, -0x7, R12 ;  /* 0xfffffff9050c7824 */ /* 0x000fe200078e020c */
[----:B0-----:R-:W-:Y:S02]  /*9830*/  @P4 LEA R6, R7, R6, 0x18 ;  /* 0x0000000607064211 */ /* 0x001fe400078ec0ff */
[----:B------:R-:W-:Y:S02]  /*9840*/  SEL R7, RZ, 0x1, !P1 ;  /* 0x00000001ff077807 */ /* 0x000fe40004800000 */
[----:B------:R-:W-:Y:S01]  /*9850*/  IADD3 R16, P1, R16, UR20, RZ ;  /* 0x0000001410107c10 */ /* 0x000fe2000ff3e0ff */
[----:B------:R0:W-:Y:S01]  /*9860*/  @P4 SYNCS.ARRIVE.TRANS64.A1T0 RZ, [R6+URZ+0x88], RZ ;  /* 0x000088ff06ff49a7 */ /* 0x0001e2000810003f */
[----:B------:R-:W-:Y:S01]  /*9870*/  LOP3.LUT R0, R0, R7, RZ, 0x3c, !PT ;  /* 0x0000000700007212 */ /* 0x000fe200078e3cff */
[----:B------:R-:W-:Y:S01]  /*9880*/  IMAD.MOV.U32 R7, RZ, RZ, -0x1 ;  /* 0xffffffffff077424 */ /* 0x000fe200078e00ff */
[----:B------:R-:W-:Y:S02]  /*9890*/  IADD3.X R17, R17, UR13, RZ, P1, !PT ;  /* 0x0000000d11117c10 */ /* 0x000fe40008ffe4ff */
[----:B------:R-:W-:-:S02]  /*98a0*/  ISETP.GE.U32.AND P1, PT, R16, UR4, PT ;  /* 0x0000000410007c0c */ /* 0x000fc4000bf26070 */
[----:B------:R-:W-:Y:S02]  /*98b0*/  @P3 LOP3.LUT R0, R0, 0x1, R5, 0x78, !PT ;  /* 0x0000000100003812 */ /* 0x000fe400078e7805 */
[----:B------:R-:W-:-:S13]  /*98c0*/  ISETP.GE.U32.AND.EX P1, PT, R17, UR5, PT, P1 ;  /* 0x0000000511007c0c */ /* 0x000fda000bf26110 */
[----:B0-----:R-:W-:Y:S05]  /*98d0*/  @P1 BRA `(.L_x_303) ;  /* 0x00000004004c1947 */ /* 0x001fea0003800000 */
[----:B------:R-:W-:Y:S01]  /*98e0*/  ULDC.64 UR4, c[0x0][0x628] ;  /* 0x00018a0000047ab9 */ /* 0x000fe20000000a00 */
[----:B------:R-:W0:Y:S01]  /*98f0*/  S2R R15, SR_CTAID.X ;  /* 0x00000000000f7919 */ /* 0x000e220000002500 */
[----:B------:R-:W-:Y:S01]  /*9900*/  ISETP.NE.U32.AND P1, PT, RZ, UR4, PT ;  /* 0x00000004ff007c0c */ /* 0x000fe2000bf25070 */
[----:B------:R-:W-:Y:S01]  /*9910*/  ULDC UR7, c[0x0][0x630] ;  /* 0x00018c0000077ab9 */ /* 0x000fe20000000800 */
[----:B------:R-:W-:Y:S01]  /*9920*/  IMAD.MOV.U32 R4, RZ, RZ, R16 ;  /* 0x000000ffff047224 */ /* 0x000fe200078e0010 */
[----:B------:R-:W1:Y:S01]  /*9930*/  S2R R14, SR_CTAID.Y ;  /* 0x00000000000e7919 */ /* 0x000e620000002600 */
[----:B------:R-:W-:Y:S01]  /*9940*/  ISETP.NE.AND.EX P1, PT, RZ, UR5, PT, P1 ;  /* 0x00000005ff007c0c */ /* 0x000fe2000bf25310 */
[----:B------:R-:W-:-:S12]  /*9950*/  IMAD.MOV.U32 R5, RZ, RZ, R17 ;  /* 0x000000ffff057224 */ /* 0x000fd800078e0011 */
[----:B------:R-:W-:Y:S05]  /*9960*/  @!P1 BRA `(.L_x_304) ;  /* 0x0000000000289947 */ /* 0x000fea0003800000 */
[----:B------:R-:W-:Y:S02]  /*9970*/  ULDC UR6, c[0x0][0x634] ;  /* 0x00018d0000067ab9 */ /* 0x000fe40000000800 */
[----:B------:R-:W-:-:S05]  /*9980*/  IADD3 R9, P1, R16, UR6, RZ ;  /* 0x0000000610097c10 */ /* 0x000fca000ff3e0ff */
[----:B------:R-:W-:-:S04]  /*9990*/  IMAD.X R21, RZ, RZ, R17, P1 ;  /* 0x000000ffff157224 */ /* 0x000fc800008e0611 */
[----:B------:R-:W-:-:S04]  /*99a0*/  IMAD.WIDE.U32 R6, R21, UR4, RZ ;  /* 0x0000000415067c25 */ /* 0x000fc8000f8e00ff */
[----:B------:R-:W-:-:S04]  /*99b0*/  IMAD.WIDE.U32 R6, P1, R9, UR5, R6 ;  /* 0x0000000509067c25 */ /* 0x000fc8000f820006 */
[----:B------:R-:W-:-:S04]  /*99c0*/  IMAD.WIDE.U32 R8, R9, UR4, RZ ;  /* 0x0000000409087c25 */ /* 0x000fc8000f8e00ff */
[----:B------:R-:W-:Y:S01]  /*99d0*/  IMAD.X R5, RZ, RZ, RZ, P1 ;  /* 0x000000ffff057224 */ /* 0x000fe200008e06ff */
[----:B------:R-:W-:Y:S01]  /*99e0*/  IADD3 RZ, P1, R9, R6, RZ ;  /* 0x0000000609ff7210 */ /* 0x000fe20007f3e0ff */
[----:B------:R-:W-:-:S04]  /*99f0*/  IMAD.MOV.U32 R4, RZ, RZ, R7 ;  /* 0x000000ffff047224 */ /* 0x000fc800078e0007 */
[----:B------:R-:W-:-:S08]  /*9a00*/  IMAD.WIDE.U32.X R4, R21, UR5, R4, P1 ;  /* 0x0000000515047c25 */ /* 0x000fd000088e0404 */
.L_x_304:
[--C-:B------:R-:W-:Y:S01]  /*9a10*/  SHF.R.U64 R8, R4, UR7, R5.reuse ;  /* 0x0000000704087c19 */ /* 0x100fe20008001205 */
[----:B------:R-:W-:Y:S01]  /*9a20*/  ULDC.64 UR4, c[0x0][0x620] ;  /* 0x0001880000047ab9 */ /* 0x000fe20000000a00 */
[----:B------:R-:W-:Y:S01]  /*9a30*/  SHF.R.U32.HI R4, RZ, UR7, R5 ;  /* 0x00000007ff047c19 */ /* 0x000fe20008011605 */
[----:B------:R-:W2:Y:S01]  /*9a40*/  LDC R24, c[0x0][0x144] ;  /* 0x00005100ff187b82 */ /* 0x000ea20000000800 */
[----:B------:R-:W-:Y:S01]  /*9a50*/  IADD3 R7, P1, RZ, -R8, RZ ;  /* 0x80000008ff077210 */ /* 0x000fe20007f3e0ff */
[----:B------:R-:W-:Y:S01]  /*9a60*/  ULDC.64 UR8, c[0x0][0x640] ;  /* 0x0001900000087ab9 */ /* 0x000fe20000000a00 */
[----:B0-----:R-:W-:Y:S01]  /*9a70*/  I2FP.F32.U32 R9, R15 ;  /* 0x0000000f00097245 */ /* 0x001fe20000201000 */
[----:B------:R-:W-:Y:S02]  /*9a80*/  ULDC UR6, c[0x0][0x608] ;  /* 0x0001820000067ab9 */ /* 0x000fe40000000800 */
[----:B------:R-:W-:Y:S01]  /*9a90*/  IMAD.X R4, RZ, RZ, ~R4, P1 ;  /* 0x000000ffff047224 */ /* 0x000fe200008e0e04 */
[----:B------:R-:W-:Y:S01]  /*9aa0*/  ISETP.NE.U32.AND P1, PT, RZ, UR8, PT ;  /* 0x00000008ff007c0c */ /* 0x000fe2000bf25070 */
[----:B------:R-:W0:Y:S02]  /*9ab0*/  LDC R21, c[0x0][0x148] ;  /* 0x00005200ff157b82 */ /* 0x000e240000000800 */
[----:B------:R-:W-:Y:S01]  /*9ac0*/  IMAD R6, R4, UR4, RZ ;  /* 0x0000000404067c24 */ /* 0x000fe2000f8e02ff */
[----:B------:R-:W-:Y:S01]  /*9ad0*/  ISETP.NE.AND.EX P1, PT, RZ, UR9, PT, P1 ;  /* 0x00000009ff007c0c */ /* 0x000fe2000bf25310 */
[----:B------:R-:W-:Y:S01]  /*9ae0*/  IMAD.WIDE.U32 R4, R7, UR4, R16 ;  /* 0x0000000407047c25 */ /* 0x000fe2000f8e0010 */
[----:B------:R-:W-:-:S03]  /*9af0*/  ULDC UR4, c[0x0][0x150] ;  /* 0x0000540000047ab9 */ /* 0x000fc60000000800 */
[----:B------:R-:W-:Y:S02]  /*9b00*/  IMAD R7, R7, UR5, R6 ;  /* 0x0000000507077c24 */ /* 0x000fe4000f8e0206 */
[----:B------:R-:W-:Y:S01]  /*9b10*/  FMUL R6, R9, UR4 ;  /* 0x0000000409067c20 */ /* 0x000fe20008400000 */
[----:B------:R-:W-:Y:S01]  /*9b20*/  ULDC UR4, c[0x0][0x618] ;  /* 0x0001860000047ab9 */ /* 0x000fe20000000800 */
[----:B------:R-:W-:Y:S01]  /*9b30*/  ULDC UR5, c[0x0][0x154] ;  /* 0x0000550000057ab9 */ /* 0x000fe20000000800 */
[----:B------:R-:W-:-:S03]  /*9b40*/  IMAD.IADD R5, R5, 0x1, R7 ;  /* 0x0000000105057824 */ /* 0x000fc600078e0207 */
[----:B------:R-:W3:Y:S02]  /*9b50*/  F2I.U32.TRUNC.NTZ R6, R6 ;  /* 0x0000000600067305 */ /* 0x000ee4000020f000 */
[----:B------:R-:W-:Y:S02]  /*9b60*/  SHF.R.U64 R9, R4, UR4, R5 ;  /* 0x0000000404097c19 */ /* 0x000fe40008001205 */
[----:B-1----:R-:W-:-:S05]  /*9b70*/  I2FP.F32.U32 R4, R14 ;  /* 0x0000000e00047245 */ /* 0x002fca0000201000 */
[----:B------:R-:W-:Y:S01]  /*9b80*/  FMUL R22, R4, UR5 ;  /* 0x0000000504167c20 */ /* 0x000fe20008400000 */
[----:B------:R-:W-:Y:S01]  /*9b90*/  SHF.R.U32.HI R4, RZ, UR4, R5 ;  /* 0x00000004ff047c19 */ /* 0x000fe20008011605 */
[----:B------:R-:W-:-:S03]  /*9ba0*/  ULDC UR4, c[0x0][0x658] ;  /* 0x0001960000047ab9 */ /* 0x000fc60000000800 */
[--C-:B------:R-:W-:Y:S01]  /*9bb0*/  SHF.R.U64 R20, R9, UR6, R4.reuse ;  /* 0x0000000609147c19 */ /* 0x100fe20008001204 */
[----:B------:R-:W1:Y:S01]  /*9bc0*/  F2I.U32.TRUNC.NTZ R22, R22 ;  /* 0x0000001600167305 */ /* 0x000e62000020f000 */
[----:B------:R-:W-:Y:S01]  /*9bd0*/  SHF.R.U32.HI R5, RZ, UR6, R4 ;  /* 0x00000006ff057c19 */ /* 0x000fe20008011604 */
[----:B---3--:R-:W-:-:S03]  /*9be0*/  IMAD.MOV R6, RZ, RZ, -R6 ;  /* 0x000000ffff067224 */ /* 0x008fc600078e0a06 */
[----:B------:R-:W-:Y:S01]  /*9bf0*/  SHF.R.U64 R18, R20, UR4, R5 ;  /* 0x0000000414127c19 */ /* 0x000fe20008001205 */
[----:B--2---:R-:W-:Y:S01]  /*9c00*/  IMAD R15, R24, R6, R15 ;  /* 0x00000006180f7224 */ /* 0x004fe200078e020f */
[----:B------:R-:W-:-:S03]  /*9c10*/  SHF.R.U32.HI R23, RZ, UR4, R5 ;  /* 0x00000004ff177c19 */ /* 0x000fc60008011605 */
[----:B------:R-:W-:Y:S02]  /*9c20*/  IMAD.MOV.U32 R4, RZ, RZ, R18 ;  /* 0x000000ffff047224 */ /* 0x000fe400078e0012 */
[----:B------:R-:W-:Y:S01]  /*9c30*/  IMAD.MOV.U32 R5, RZ, RZ, R23 ;  /* 0x000000ffff057224 */ /* 0x000fe200078e0017 */
[----:B-1----:R-:W-:Y:S06]  /*9c40*/  @!P1 BRA `(.L_x_305) ;  /* 0x0000000000289947 */ /* 0x002fec0003800000 */
[----:B------:R-:W-:Y:S02]  /*9c50*/  ULDC UR4, c[0x0][0x64c] ;  /* 0x0001930000047ab9 */ /* 0x000fe40000000800 */
[----:B------:R-:W-:-:S05]  /*9c60*/  IADD3 R5, P1, R18, UR4, RZ ;  /* 0x0000000412057c10 */ /* 0x000fca000ff3e0ff */
[----:B------:R-:W-:-:S04]  /*9c70*/  IMAD.X R23, RZ, RZ, R23, P1 ;  /* 0x000000ffff177224 */ /* 0x000fc800008e0617 */
[----:B------:R-:W-:-:S04]  /*9c80*/  IMAD.WIDE.U32 R6, R23, UR8, RZ ;  /* 0x0000000817067c25 */ /* 0x000fc8000f8e00ff */
[----:B------:R-:W-:-:S04]  /*9c90*/  IMAD.WIDE.U32 R6, P1, R5, UR9, R6 ;  /* 0x0000000905067c25 */ /* 0x000fc8000f820006 */
[----:B------:R-:W-:-:S04]  /*9ca0*/  IMAD.WIDE.U32 R4, R5, UR8, RZ ;  /* 0x0000000805047c25 */ /* 0x000fc8000f8e00ff */
[----:B------:R-:W-:Y:S01]  /*9cb0*/  IMAD.MOV.U32 R4, RZ, RZ, R7 ;  /* 0x000000ffff047224 */ /* 0x000fe200078e0007 */
[----:B------:R-:W-:Y:S01]  /*9cc0*/  IADD3 RZ, P3, R5, R6, RZ ;  /* 0x0000000605ff7210 */ /* 0x000fe20007f7e0ff */
[----:B------:R-:W-:-:S04]  /*9cd0*/  IMAD.X R5, RZ, RZ, RZ, P1 ;  /* 0x000000ffff057224 */ /* 0x000fc800008e06ff */
[----:B------:R-:W-:-:S08]  /*9ce0*/  IMAD.WIDE.U32.X R4, R23, UR9, R4, P3 ;  /* 0x0000000917047c25 */ /* 0x000fd000098e0404 */
.L_x_305:
[----:B------:R-:W-:Y:S01]  /*9cf0*/  ISETP.NE.AND P1, PT, R2, 0x1, PT ;  /* 0x000000010200780c */ /* 0x000fe20003f25270 */
[----:B------:R-:W-:Y:S01]  /*9d00*/  ULDC UR4, c[0x0][0x648] ;  /* 0x0001920000047ab9 */ /* 0x000fe20000000800 */
[----:B------:R-:W-:Y:S01]  /*9d10*/  LOP3.LUT R20, R20, UR17, RZ, 0xc0, !PT ;  /* 0x0000001114147c12 */ /* 0x000fe2000f8ec0ff */
[----:B------:R-:W-:Y:S01]  /*9d20*/  IMAD.MOV R22, RZ, RZ, -R22 ;  /* 0x000000ffff167224 */ /* 0x000fe200078e0a16 */
[----:B------:R-:W-:Y:S01]  /*9d30*/  SHF.R.U64 R5, R4, UR4, R5 ;  /* 0x0000000404057c19 */ /* 0x000fe20008001205 */
[----:B------:R-:W-:Y:S01]  /*9d40*/  ULDC UR4, c[0x0][0x638] ;  /* 0x00018e0000047ab9 */ /* 0x000fe20000000800 */
[----:B------:R-:W-:Y:S01]  /*9d50*/  LOP3.LUT R9, R9, UR16, RZ, 0xc0, !PT ;  /* 0x0000001009097c12 */ /* 0x000fe2000f8ec0ff */
[----:B------:R-:W-:Y:S01]  /*9d60*/  ULDC UR5, c[0x0][0x610] ;  /* 0x0001840000057ab9 */ /* 0x000fe20000000800 */
[----:B------:R-:W-:Y:S02]  /*9d70*/  IMAD.MOV.U32 R4, RZ, RZ, 0x1 ;  /* 0x00000001ff047424 */ /* 0x000fe400078e00ff */
[----:B------:R-:W-:-:S02]  /*9d80*/  IMAD.MOV R7, RZ, RZ, -R5 ;  /* 0x000000ffff077224 */ /* 0x000fc400078e0a05 */
[----:B------:R-:W-:Y:S02]  /*9d90*/  IMAD R20, R5, UR18, R20 ;  /* 0x0000001205147c24 */ /* 0x000fe4000f8e0214 */
[----:B0-----:R-:W-:Y:S02]  /*9da0*/  @P1 IMAD R15, R21, R22, R14 ;  /* 0x00000016150f1224 */ /* 0x001fe400078e020e */
[----:B------:R-:W-:Y:S01]  /*9db0*/  IMAD R18, R7, UR4, R18 ;  /* 0x0000000407127c24 */ /* 0x000fe2000f8e0212 */
[----:B------:R-:W-:Y:S01]  /*9dc0*/  ULDC UR4, c[0x0][0x600] ;  /* 0x0001800000047ab9 */ /* 0x000fe20000000800 */
[----:B------:R-:W-:Y:S02]  /*9dd0*/  IMAD R15, R20, UR5, R15 ;  /* 0x00000005140f7c24 */ /* 0x000fe4000f8e020f */
[----:B------:R-:W-:-:S05]  /*9de0*/  IMAD R18, R18, UR4, R9 ;  /* 0x0000000412127c24 */ /* 0x000fca000f8e0209 */
[----:B------:R-:W-:Y:S02]  /*9df0*/  SEL R9, R18, R15, !P1 ;  /* 0x0000000f12097207 */ /* 0x000fe40004800000 */
[----:B------:R-:W-:-:S07]  /*9e00*/  SEL R7, R15, R18, !P1 ;  /* 0x000000120f077207 */ /* 0x000fce0004800000 */
.L_x_303:
[----:B------:R-:W-:Y:S05]  /*9e10*/  BSYNC B1 ;  /* 0x0000000000017941 */ /* 0x000fea0003800000 */
.L_x_302:
[----:B------:R-:W-:-:S13]  /*9e20*/  LOP3.LUT P1, RZ, R4, 0xff, RZ, 0xc0, !PT ;  /* 0x000000ff04ff7812 */ /* 0x000fda000782c0ff */
[----:B------:R-:W-:Y:S05]  /*9e30*/  @P1 BRA `(.L_x_306) ;  /* 0xfffffff400441947 */ /* 0x000fea000383ffff */
[----:B------:R-:W-:Y:S05]  /*9e40*/  BSYNC B0 ;  /* 0x0000000000007941 */ /* 0x000fea0003800000 */
.L_x_294:
[----:B------:R-:W-:-:S03]  /*9e50*/  UMOV UR4, 0xffffffff ;  /* 0xffffffff00047882 */ /* 0x000fc60000000000 */
[----:B------:R-:W-:Y:S05]  /*9e60*/  BRA.DIV UR4, `(.L_x_307) ;  /* 0x0000000604807947 */ /* 0x000fea000b800000 */
[----:B------:R-:W-:-:S13]  /*9e70*/  ELECT P6, URZ, PT ;  /* 0x00000000003f782f */ /* 0x000fda00038c0000 */
.L_x_324:
[----:B------:R-:W-:Y:S04]  /*9e80*/  BSSY B0, `(.L_x_308) ;  /* 0x0000046000007945 */ /* 0x000fe80003800000 */
[----:B------:R-:W-:Y:S05]  /*9e90*/  @!P6 BRA `(.L_x_309) ;  /* 0x000000040010e947 */ /* 0x000fea0003800000 */
[----:B------:R-:W-:-:S04]  /*9ea0*/  LOP3.LUT R19, R19, 0x2, RZ, 0xfc, !PT ;  /* 0x0000000213137812 */ /* 0x000fc800078efcff */
[----:B------:R-:W-:-:S13]  /*9eb0*/  ISETP.NE.AND P0, PT, R19, 0x3, PT ;  /* 0x000000031300780c */ /* 0x000fda0003f05270 */
[----:B------:R-:W-:Y:S05]  /*9ec0*/  @!P0 BRA `(.L_x_310) ;  /* 0x0000000000048947 */ /* 0x000fea0003800000 */
[----:B------:R-:W-:Y:S01]  /*9ed0*/  BPT.TRAP 0x1 ;  /* 0x000000040000795c */ /* 0x000fe20000300000 */
.L_x_310:
[----:B------:R-:W0:Y:S01]  /*9ee0*/  S2R R3, SR_CgaCtaId ;  /* 0x0000000000037919 */ /* 0x000e220000008800 */
[----:B------:R-:W-:-:S04]  /*9ef0*/  MOV R2, 0x400 ;  /* 0x0000040000027802 */ /* 0x000fc80000000f00 */
[----:B0-----:R-:W-:Y:S02]  /*9f00*/  LEA R3, R3, R2, 0x18 ;  /* 0x0000000203037211 */ /* 0x001fe400078ec0ff */
[----:B------:R-:W-:-:S03]  /*9f10*/  SHF.L.U32 R2, R0, 0x1f, RZ ;  /* 0x0000001f00027819 */ /* 0x000fc600000006ff */
[----:B------:R-:W-:-:S04]  /*9f20*/  VIADD R3, R3, 0x38 ;  /* 0x0000003803037836 */ /* 0x000fc80000000000 */
[C---:B------:R-:W-:Y:S02]  /*9f30*/  IMAD R7, R12.reuse, 0x8, R3 ;  /* 0x000000080c077824 */ /* 0x040fe400078e0203 */
[----:B------:R-:W-:Y:S02]  /*9f40*/  VIADD R12, R12, 0x1 ;  /* 0x000000010c0c7836 */ /* 0x000fe40000000000 */
[----:B------:R-:W0:Y:S03]  /*9f50*/  SYNCS.PHASECHK.TRANS64.TRYWAIT P0, [R7+URZ], R2 ;  /* 0x00000002070075a7 */ /* 0x000e26000800017f */
[----:B------:R-:W-:-:S04]  /*9f60*/  ISETP.NE.AND P1, PT, R12, 0x7, PT ;  /* 0x000000070c00780c */ /* 0x000fc80003f25270 */
[----:B------:R-:W-:Y:S02]  /*9f70*/  SEL R5, RZ, 0x1, P1 ;  /* 0x00000001ff057807 */ /* 0x000fe40000800000 */
[----:B------:R-:W-:Y:S02]  /*9f80*/  SEL R12, R12, RZ, P1 ;  /* 0x000000ff0c0c7207 */ /* 0x000fe40000800000 */
[----:B------:R-:W-:-:S03]  /*9f90*/  LOP3.LUT R5, R0, R5, RZ, 0x3c, !PT ;  /* 0x0000000500057212 */ /* 0x000fc600078e3cff */
[----:B------:R-:W-:Y:S01]  /*9fa0*/  IMAD R9, R12, 0x8, R3 ;  /* 0x000000080c097824 */ /* 0x000fe200078e0203 */
[----:B------:R-:W-:Y:S01]  /*9fb0*/  SHF.L.U32 R4, R5, 0x1f, RZ ;  /* 0x0000001f05047819 */ /* 0x000fe200000006ff */
[----:B0-----:R-:W-:Y:S06]  /*9fc0*/  @!P0 BRA `(.L_x_311) ;  /* 0x0000000400488947 */ /* 0x001fec0003800000 */
.L_x_325:
[----:B------:R-:W1:Y:S01]  /*9fd0*/  SYNCS.PHASECHK.TRANS64.TRYWAIT P0, [R9+URZ], R4 ;  /* 0x00000004090075a7 */ /* 0x000e62000800017f */
[----:B------:R-:W-:-:S05]  /*9fe0*/  VIADD R0, R12, 0x1 ;  /* 0x000000010c007836 */ /* 0x000fca0000000000 */
[----:B------:R-:W-:-:S04]  /*9ff0*/  ISETP.NE.AND P1, PT, R0, 0x7, PT ;  /* 0x000000070000780c */ /* 0x000fc80003f25270 */
[----:B0-----:R-:W-:Y:S02]  /*a000*/  SEL R2, RZ, 0x1, P1 ;  /* 0x00000001ff027807 */ /* 0x001fe40000800000 */
[----:B------:R-:W-:Y:S02]  /*a010*/  SEL R0, R0, RZ, P1 ;  /* 0x000000ff00007207 */ /* 0x000fe40000800000 */
[----:B------:R-:W-:-:S03]  /*a020*/  LOP3.LUT R7, R5, R2, RZ, 0x3c, !PT ;  /* 0x0000000205077212 */ /* 0x000fc600078e3cff */
[----:B------:R-:W-:Y:S01]  /*a030*/  IMAD R6, R0, 0x8, R3 ;  /* 0x0000000800067824 */ /* 0x000fe200078e0203 */
[----:B------:R-:W-:Y:S01]  /*a040*/  SHF.L.U32 R5, R7, 0x1f, RZ ;  /* 0x0000001f07057819 */ /* 0x000fe200000006ff */
[----:B-1----:R-:W-:Y:S06]  /*a050*/  @!P0 BRA `(.L_x_312) ;  /* 0x0000000400388947 */ /* 0x002fec0003800000 */
.L_x_326:
[----:B------:R-:W1:Y:S01]  /*a060*/  SYNCS.PHASECHK.TRANS64.TRYWAIT P0, [R6+URZ], R5 ;  /* 0x00000005060075a7 */ /* 0x000e62000800017f */
[----:B------:R-:W-:-:S05]  /*a070*/  VIADD R0, R0, 0x1 ;  /* 0x0000000100007836 */ /* 0x000fca0000000000 */
[----:B------:R-:W-:-:S04]  /*a080*/  ISETP.NE.AND P1, PT, R0, 0x7, PT ;  /* 0x000000070000780c */ /* 0x000fc80003f25270 */
[----:B------:R-:W-:Y:S02]  /*a090*/  SEL R2, RZ, 0x1, P1 ;  /* 0x00000001ff027807 */ /* 0x000fe40000800000 */
[----:B------:R-:W-:Y:S02]  /*a0a0*/  SEL R0, R0, RZ, P1 ;  /* 0x000000ff00007207 */ /* 0x000fe40000800000 */
[----:B------:R-:W-:-:S03]  /*a0b0*/  LOP3.LUT R7, R7, R2, RZ, 0x3c, !PT ;  /* 0x0000000207077212 */ /* 0x000fc600078e3cff */
[----:B0-----:R-:W-:Y:S01]  /*a0c0*/  IMAD R9, R0, 0x8, R3 ;  /* 0x0000000800097824 */ /* 0x001fe200078e0203 */
[----:B------:R-:W-:Y:S01]  /*a0d0*/  SHF.L.U32 R4, R7, 0x1f, RZ ;  /* 0x0000001f07047819 */ /* 0x000fe200000006ff */
[----:B-1----:R-:W-:Y:S06]  /*a0e0*/  @!P0 BRA `(.L_x_313) ;  /* 0x0000000400288947 */ /* 0x002fec0003800000 */
.L_x_327:
        /* <DEDUP_REMOVED lines=9> */
.L_x_328:
        /* <DEDUP_REMOVED lines=9> */
.L_x_329:
[----:B------:R-:W1:Y:S01]  /*a210*/  SYNCS.PHASECHK.TRANS64.TRYWAIT P0, [R9+URZ], R4 ;  /* 0x00000004090075a7 */ /* 0x000e62000800017f */
[----:B------:R-:W-:-:S05]  /*a220*/  VIADD R0, R0, 0x1 ;  /* 0x0000000100007836 */ /* 0x000fca0000000000 */
[----:B------:R-:W-:-:S04]  /*a230*/  ISETP.NE.AND P1, PT, R0, 0x7, PT ;  /* 0x000000070000780c */ /* 0x000fc80003f25270 */
[----:B------:R-:W-:Y:S02]  /*a240*/  SEL R2, RZ, 0x1, P1 ;  /* 0x00000001ff027807 */ /* 0x000fe40000800000 */
[----:B------:R-:W-:Y:S02]  /*a250*/  SEL R0, R0, RZ, P1 ;  /* 0x000000ff00007207 */ /* 0x000fe40000800000 */
[----:B------:R-:W-:Y:S01]  /*a260*/  LOP3.LUT R2, R7, R2, RZ, 0x3c, !PT ;  /* 0x0000000207027212 */ /* 0x000fe200078e3cff */
[----:B-1----:R-:W-:Y:S06]  /*a270*/  @!P0 BRA `(.L_x_316) ;  /* 0x0000000400008947 */ /* 0x002fec0003800000 */
.L_x_330:
[----:B------:R-:W-:Y:S01]  /*a280*/  IMAD R3, R0, 0x8, R3 ;  /* 0x0000000800037824 */ /* 0x000fe200078e0203 */
[----:B------:R-:W-:-:S07]  /*a290*/  SHF.L.U32 R0, R2, 0x1f, RZ ;  /* 0x0000001f02007819 */ /* 0x000fce00000006ff */
.L_x_317:
[----:B--2---:R2:W3:Y:S02]  /*a2a0*/  SYNCS.PHASECHK.TRANS64.TRYWAIT P0, [R3+URZ], R0 ;  /* 0x00000000030075a7 */ /* 0x0044e4000800017f */
[----:B---3--:R-:W-:Y:S05]  /*a2b0*/  @!P0 NANOSLEEP.SYNCS 0x989680 ;  /* 0x009896800000895d */ /* 0x008fea0003900000 */
[----:B------:R-:W3:Y:S02]  /*a2c0*/  @!P0 SYNCS.PHASECHK.TRANS64 P0, [R3+URZ], R0 ;  /* 0x00000000030085a7 */ /* 0x000ee4000800007f */
[----:B---3--:R-:W-:Y:S05]  /*a2d0*/  @!P0 BRA `(.L_x_317) ;  /* 0xfffffffc00f08947 */ /* 0x008fea000383ffff */
.L_x_309:
[----:B------:R-:W-:Y:S05]  /*a2e0*/  BSYNC B0 ;  /* 0x0000000000007941 */ /* 0x000fea0003800000 */
.L_x_308:
[----:B------:R-:W-:Y:S05]  /*a2f0*/  EXIT ;  /* 0x000000000000794d */ /* 0x000fea0003800000 */
.L_x_17:
[----:B----4-:R4:W0:Y:S02]  /*a300*/  SYNCS.PHASECHK.TRANS64.TRYWAIT P1, [R3+URZ], R0 ;  /* 0x00000000030075a7 */ /* 0x010824000802017f */
[----:B0-----:R-:W-:Y:S05]  /*a310*/  @!P1 NANOSLEEP.SYNCS 0x989680 ;  /* 0x009896800000995d */ /* 0x001fea0003900000 */
[----:B------:R-:W0:Y:S02]  /*a320*/  @!P1 SYNCS.PHASECHK.TRANS64 P1, [R3+URZ], R0 ;  /* 0x00000000030095a7 */ /* 0x000e24000802007f */
[----:B0-----:R-:W-:Y:S05]  /*a330*/  @!P1 BRA `(.L_x_17) ;  /* 0xfffffffc00f09947 */ /* 0x001fea000383ffff */
[----:B------:R-:W-:Y:S05]  /*a340*/  BRA `(.L_x_16) ;  /* 0xffffff6c00e07947 */ /* 0x000fea000383ffff */
.L_x_22:
[----:B-1----:R1:W3:Y:S02]  /*a350*/  SYNCS.PHASECHK.TRANS64.TRYWAIT P1, [R5+URZ], R4 ;  /* 0x00000004050075a7 */ /* 0x0022e4000802017f */
[----:B---3--:R-:W-:Y:S05]  /*a360*/  @!P1 NANOSLEEP.SYNCS 0x989680 ;  /* 0x009896800000995d */ /* 0x008fea0003900000 */
[----:B------:R-:W3:Y:S02]  /*a370*/  @!P1 SYNCS.PHASECHK.TRANS64 P1, [R5+URZ], R4 ;  /* 0x00000004050095a7 */ /* 0x000ee4000802007f */
[----:B---3--:R-:W-:Y:S05]  /*a380*/  @!P1 BRA `(.L_x_22) ;  /* 0xfffffffc00f09947 */ /* 0x008fea000383ffff */
[----:B------:R-:W-:Y:S05]  /*a390*/  BRA `(.L_x_21) ;  /* 0xffffff74001c7947 */ /* 0x000fea000383ffff */
.L_x_295:
[----:B------:R-:W-:Y:S01]  /*a3a0*/  BSSY B1, `(.L_x_318) ;  /* 0x0000006000017945 */ /* 0x000fe20003800000 */
[----:B------:R-:W-:-:S07]  /*a3b0*/  IMAD.MOV.U32 R15, RZ, RZ, -0x1 ;  /* 0xffffffffff0f7424 */ /* 0x000fce00078e00ff */
[----:B------:R-:W-:Y:S05]  /*a3c0*/  WARPSYNC.COLLECTIVE R15, `(.L_x_319) ;  /* 0x000000000f0c7348 */ /* 0x000fea0003c00000 */
[----:B------:R-:W-:Y:S02]  /*a3d0*/  ELECT P6, UR62, PT ;  /* 0x00000000003e782f */ /* 0x000fe400038c0000 */
[----:B------:R-:W-:Y:S01]  /*a3e0*/  MOV R14, UR62 ;  /* 0x0000003e000e7c02 */ /* 0x000fe20008000f00 */
[----:B------:R-:W-:Y:S10]  /*a3f0*/  ENDCOLLECTIVE ;  /* 0x000000000000791b */ /* 0x000ff40003800000 */
.L_x_319:
[----:B------:R-:W-:Y:S05]  /*a400*/  BSYNC B1 ;  /* 0x0000000000017941 */ /* 0x000fea0003800000 */
.L_x_318:
[----:B------:R-:W-:Y:S05]  /*a410*/  BRA `(.L_x_320) ;  /* 0xffffffec00d87947 */ /* 0x000fea000383ffff */
.L_x_298:
[----:B0-----:R0:W1:Y:S02]  /*a420*/  SYNCS.PHASECHK.TRANS64.TRYWAIT P1, [R14+URZ+0x38], R7 ;  /* 0x000038070e0075a7 */ /* 0x001064000802017f */
[----:B-1----:R-:W-:Y:S05]  /*a430*/  @!P1 NANOSLEEP.SYNCS 0x989680 ;  /* 0x009896800000995d */ /* 0x002fea0003900000 */
[----:B------:R-:W1:Y:S02]  /*a440*/  @!P1 SYNCS.PHASECHK.TRANS64 P1, [R14+URZ+0x38], R7 ;  /* 0x000038070e0095a7 */ /* 0x000e64000802007f */
[----:B-1----:R-:W-:Y:S05]  /*a450*/  @!P1 BRA `(.L_x_298) ;  /* 0xfffffffc00f09947 */ /* 0x002fea000383ffff */
[----:B------:R-:W-:Y:S05]  /*a460*/  BRA `(.L_x_321) ;  /* 0xfffffff0000c7947 */ /* 0x000fea000383ffff */
.L_x_307:
[----:B------:R-:W-:Y:S01]  /*a470*/  BSSY B0, `(.L_x_322) ;  /* 0x0000006000007945 */ /* 0x000fe20003800000 */
[----:B------:R-:W-:-:S07]  /*a480*/  IMAD.MOV.U32 R15, RZ, RZ, -0x1 ;  /* 0xffffffffff0f7424 */ /* 0x000fce00078e00ff */
[----:B------:R-:W-:Y:S05]  /*a490*/  WARPSYNC.COLLECTIVE R15, `(.L_x_323) ;  /* 0x000000000f0c7348 */ /* 0x000fea0003c00000 */
[----:B------:R-:W-:Y:S02]  /*a4a0*/  ELECT P6, UR62, PT ;  /* 0x00000000003e782f */ /* 0x000fe400038c0000 */
[----:B------:R-:W-:Y:S01]  /*a4b0*/  MOV R14, UR62 ;  /* 0x0000003e000e7c02 */ /* 0x000fe20008000f00 */
[----:B------:R-:W-:Y:S10]  /*a4c0*/  ENDCOLLECTIVE ;  /* 0x000000000000791b */ /* 0x000ff40003800000 */
.L_x_323:
[----:B------:R-:W-:Y:S05]  /*a4d0*/  BSYNC B0 ;  /* 0x0000000000007941 */ /* 0x000fea0003800000 */
.L_x_322:
[----:B------:R-:W-:Y:S05]  /*a4e0*/  BRA `(.L_x_324) ;  /* 0xfffffff800647947 */ /* 0x000fea000383ffff */
.L_x_311:
[----:B0-----:R0:W1:Y:S02]  /*a4f0*/  SYNCS.PHASECHK.TRANS64.TRYWAIT P0, [R7+URZ], R2 ;  /* 0x00000002070075a7 */ /* 0x001064000800017f */
[----:B-1----:R-:W-:Y:S05]  /*a500*/  @!P0 NANOSLEEP.SYNCS 0x989680 ;  /* 0x009896800000895d */ /* 0x002fea0003900000 */
[----:B------:R-:W1:Y:S02]  /*a510*/  @!P0 SYNCS.PHASECHK.TRANS64 P0, [R7+URZ], R2 ;  /* 0x00000002070085a7 */ /* 0x000e64000800007f */
[----:B-1----:R-:W-:Y:S05]  /*a520*/  @!P0 BRA `(.L_x_311) ;  /* 0xfffffffc00f08947 */ /* 0x002fea000383ffff */
[----:B------:R-:W-:Y:S05]  /*a530*/  BRA `(.L_x_325) ;  /* 0xfffffff800a47947 */ /* 0x000fea000383ffff */
.L_x_312:
[----:B0-----:R0:W1:Y:S02]  /*a540*/  SYNCS.PHASECHK.TRANS64.TRYWAIT P0, [R9+URZ], R4 ;  /* 0x00000004090075a7 */ /* 0x001064000800017f */
[----:B-1----:R-:W-:Y:S05]  /*a550*/  @!P0 NANOSLEEP.SYNCS 0x989680 ;  /* 0x009896800000895d */ /* 0x002fea0003900000 */
[----:B------:R-:W1:Y:S02]  /*a560*/  @!P0 SYNCS.PHASECHK.TRANS64 P0, [R9+URZ], R4 ;  /* 0x00000004090085a7 */ /* 0x000e64000800007f */
[----:B-1----:R-:W-:Y:S05]  /*a570*/  @!P0 BRA `(.L_x_312) ;  /* 0xfffffffc00f08947 */ /* 0x002fea000383ffff */
[----:B------:R-:W-:Y:S05]  /*a580*/  BRA `(.L_x_326) ;  /* 0xfffffff800b47947 */ /* 0x000fea000383ffff */
.L_x_313:
[----:B0-----:R0:W1:Y:S02]  /*a590*/  SYNCS.PHASECHK.TRANS64.TRYWAIT P0, [R6+URZ], R5 ;  /* 0x00000005060075a7 */ /* 0x001064000800017f */
[----:B-1----:R-:W-:Y:S05]  /*a5a0*/  @!P0 NANOSLEEP.SYNCS 0x989680 ;  /* 0x009896800000895d */ /* 0x002fea0003900000 */
[----:B------:R-:W1:Y:S02]  /*a5b0*/  @!P0 SYNCS.PHASECHK.TRANS64 P0, [R6+URZ], R5 ;  /* 0x00000005060085a7 */ /* 0x000e64000800007f */
[----:B-1----:R-:W-:Y:S05]  /*a5c0*/  @!P0 BRA `(.L_x_313) ;  /* 0xfffffffc00f08947 */ /* 0x002fea000383ffff */
[----:B------:R-:W-:Y:S05]  /*a5d0*/  BRA `(.L_x_327) ;  /* 0xfffffff800c47947 */ /* 0x000fea000383ffff */
.L_x_314:
[----:B0-----:R0:W1:Y:S02]  /*a5e0*/  SYNCS.PHASECHK.TRANS64.TRYWAIT P0, [R9+URZ], R4 ;  /* 0x00000004090075a7 */ /* 0x001064000800017f */
[----:B-1----:R-:W-:Y:S05]  /*a5f0*/  @!P0 NANOSLEEP.SYNCS 0x989680 ;  /* 0x009896800000895d */ /* 0x002fea0003900000 */
[----:B------:R-:W1:Y:S02]  /*a600*/  @!P0 SYNCS.PHASECHK.TRANS64 P0, [R9+URZ], R4 ;  /* 0x00000004090085a7 */ /* 0x000e64000800007f */
[----:B-1----:R-:W-:Y:S05]  /*a610*/  @!P0 BRA `(.L_x_314) ;  /* 0xfffffffc00f08947 */ /* 0x002fea000383ffff */
[----:B------:R-:W-:Y:S05]  /*a620*/  BRA `(.L_x_328) ;  /* 0xfffffff800d47947 */ /* 0x000fea000383ffff */
.L_x_315:
[----:B0-----:R0:W1:Y:S02]  /*a630*/  SYNCS.PHASECHK.TRANS64.TRYWAIT P0, [R6+URZ], R5 ;  /* 0x00000005060075a7 */ /* 0x001064000800017f */
[----:B-1----:R-:W-:Y:S05]  /*a640*/  @!P0 NANOSLEEP.SYNCS 0x989680 ;  /* 0x009896800000895d */ /* 0x002fea0003900000 */
[----:B------:R-:W1:Y:S02]  /*a650*/  @!P0 SYNCS.PHASECHK.TRANS64 P0, [R6+URZ], R5 ;  /* 0x00000005060085a7 */ /* 0x000e64000800007f */
[----:B-1----:R-:W-:Y:S05]  /*a660*/  @!P0 BRA `(.L_x_315) ;  /* 0xfffffffc00f08947 */ /* 0x002fea000383ffff */
[----:B------:R-:W-:Y:S05]  /*a670*/  BRA `(.L_x_329) ;  /* 0xfffffff800e47947 */ /* 0x000fea000383ffff */
.L_x_316:
[----:B-1----:R1:W2:Y:S02]  /*a680*/  SYNCS.PHASECHK.TRANS64.TRYWAIT P0, [R9+URZ], R4 ;  /* 0x00000004090075a7 */ /* 0x0022a4000800017f */
[----:B--2---:R-:W-:Y:S05]  /*a690*/  @!P0 NANOSLEEP.SYNCS 0x989680 ;  /* 0x009896800000895d */ /* 0x004fea0003900000 */
[----:B------:R-:W2:Y:S02]  /*a6a0*/  @!P0 SYNCS.PHASECHK.TRANS64 P0, [R9+URZ], R4 ;  /* 0x00000004090085a7 */ /* 0x000ea4000800007f */
[----:B--2---:R-:W-:Y:S05]  /*a6b0*/  @!P0 BRA `(.L_x_316) ;  /* 0xfffffffc00f08947 */ /* 0x004fea000383ffff */
[----:B------:R-:W-:Y:S05]  /*a6c0*/  BRA `(.L_x_330) ;  /* 0xfffffff800ec7947 */ /* 0x000fea000383ffff */
.L_x_331:
[----:B------:R-:W-:-:S00]  /*a6d0*/  BRA `(.L_x_331) ;  /* 0xfffffffc00fc7947 */ /* 0x000fc0000383ffff */
[----:B------:R-:W-:-:S00]  /*a6e0*/  NOP ;  /* 0x0000000000007918 */ /* 0x000fc00000000000 */
        /* <DEDUP_REMOVED lines=9> */
.L_x_332:


//--------------------- .nv.global.init           --------------------------
	.section	.nv.global.init,"aw",@progbits
.nv.global.init:
	.type		$str$22,@object
	.size		$str$22,($str$23 - $str$22)
$str$22:
        /*0000*/ 	.byte	0x6b, 0x5f, 0x74, 0x69, 0x6c, 0x65, 0x5f, 0x63, 0x6f, 0x75, 0x6e, 0x74, 0x20, 0x3e, 0x3d, 0x20
        /*0010*/ 	.byte	0x31, 0x00
	.type		$str$23,@object
	.size		$str$23,(__unnamed_1 - $str$23)
$str$23:
        /*0012*/ 	.byte	0x2f, 0x74, 0x6d, 0x70, 0x2f, 0x63, 0x75, 0x74, 0x6c, 0x61, 0x73, 0x73, 0x5f, 0x73, 0x77, 0x65
        /*0022*/ 	.byte	0x65, 0x70, 0x5f, 0x73, 0x72, 0x63, 0x2f, 0x69, 0x6e, 0x63, 0x6c, 0x75, 0x64, 0x65, 0x2f, 0x63
        /*0032*/ 	.byte	0x75, 0x74, 0x6c, 0x61, 0x73, 0x73, 0x2f, 0x67, 0x65, 0x6d, 0x6d, 0x2f, 0x63, 0x6f, 0x6c, 0x6c
        /*0042*/ 	.byte	0x65, 0x63, 0x74, 0x69, 0x76, 0x65, 0x2f, 0x73, 0x6d, 0x39, 0x30, 0x5f, 0x6d, 0x6d, 0x61, 0x5f
        /*0052*/ 	.byte	0x74, 0x6d, 0x61, 0x5f, 0x67, 0x6d, 0x6d, 0x61, 0x5f, 0x73, 0x73, 0x5f, 0x77, 0x61, 0x72, 0x70
        /*0062*/ 	.byte	0x73, 0x70, 0x65, 0x63, 0x69, 0x61, 0x6c, 0x69, 0x7a, 0x65, 0x64, 0x2e, 0x68, 0x70, 0x70, 0x00
	.type		__unnamed_1,@object
	.size		__unnamed_1,(.L_0 - __unnamed_1)
__unnamed_1:
        /*0072*/ 	.byte	0x76, 0x6f, 0x69, 0x64, 0x20, 0x63, 0x75, 0x74, 0x6c, 0x61, 0x73, 0x73, 0x3a, 0x3a, 0x67, 0x65
        /* <DEDUP_REMOVED lines=172> */
        /*0b42*/ 	.byte	0x74, 0x69, 0x74, 0x79, 0x5d, 0x00
.L_0:


//--------------------- .nv.shared._ZN7cutlass13device_kernelINS_4gemm6kernel13GemmUniversalIN4cute5tupleIJiiiiEEENS1_10collective13CollectiveMmaINS1_34MainloopSm90TmaGmmaWarpSpecializedILi7ENS5_IJNS4_1CILi1EEESB_SB_EEENS1_35KernelTmaWarpSpecializedCooperativeEEENS5_IJNSA_ILi256EEENSA_ILi128EEESG_EEEaNS5_IJlSB_lEEEaSI_NS4_8TiledMMAINS4_8MMA_AtomIJNS4_4SM904GMMA27MMA_64x128x32_S32S8S8_SS_TNEEEENS4_6LayoutINS5_IJNSA_ILi2EEESB_SB_EEENS5_IJSB_NSA_ILi0EEESS_EEEEENS5_IJNS4_10UnderscoreESV_SV_EEEEENS4_13SM90_TMA_LOADENS4_14ComposedLayoutINS4_7SwizzleILi3ELi4ELi3EEENS4_18smem_ptr_flag_bitsILi8EEENSP_INS5_IJNSA_ILi8EEESG_EEENS5_IJSG_SB_EEEEEEEvNS4_8identityESY_S18_vS19_EENS_8epilogue10collective6detail29Sm90TmaWarpSpecializedAdapterINS1C_15DefaultEpilogueIaSI_SI_NS1B_6thread17LinearCombinationIaLi1EiiLNS1G_9ScaleType4KindE0ELNS_15FloatRoundStyleE2EaEENS1_15EpilogueDefaultEEEEEvvEEEEvNT_6ParamsE --------------------------
	.section	.nv.shared._ZN7cutlass13device_kernelINS_4gemm6kernel13GemmUniversalIN4cute5tupleIJiiiiEEENS1_10collective13CollectiveMmaINS1_34MainloopSm90TmaGmmaWarpSpecializedILi7ENS5_IJNS4_1CILi1EEESB_SB_EEENS1_35KernelTmaWarpSpecializedCooperativeEEENS5_IJNSA_ILi256EEENSA_ILi128EEESG_EEEaNS5_IJlSB_lEEEaSI_NS4_8TiledMMAINS4_8MMA_AtomIJNS4_4SM904GMMA27MMA_64x128x32_S32S8S8_SS_TNEEEENS4_6LayoutINS5_IJNSA_ILi2EEESB_SB_EEENS5_IJSB_NSA_ILi0EEESS_EEEEENS5_IJNS4_10UnderscoreESV_SV_EEEEENS4_13SM90_TMA_LOADENS4_14ComposedLayoutINS4_7SwizzleILi3ELi4ELi3EEENS4_18smem_ptr_flag_bitsILi8EEENSP_INS5_IJNSA_ILi8EEESG_EEENS5_IJSG_SB_EEEEEEEvNS4_8identityESY_S18_vS19_EENS_8epilogue10collective6detail29Sm90TmaWarpSpecializedAdapterINS1C_15DefaultEpilogueIaSI_SI_NS1B_6thread17LinearCombinationIaLi1EiiLNS1G_9ScaleType4KindE0ELNS_15FloatRoundStyleE2EaEENS1_15EpilogueDefaultEEEEEvvEEEEvNT_6ParamsE,"aw",@nobits
	.sectionflags	@""
	.align	16
	.zero		1024


//--------------------- .nv.shared.reserved.0     --------------------------
	.section	.nv.shared.reserved.0,"aw",@nobits
	.weak		__nv_reservedSMEM_offset_0_alias
	.size		__nv_reservedSMEM_offset_0_alias, 0, 0
	.other		__nv_reservedSMEM_offset_0_alias,@"STO_CUDA_RESERVED_SHARED STV_DEFAULT"
__nv_reservedSMEM_offset_0_alias:
	.zero		0


//--------------------- .nv.global                --------------------------
	.section	.nv.global,"aw",@nobits
.nv.global:
	.type		_ZN40_INTERNAL_067179d0_4_k_cu_df50f587_309334cute1_E,@object
	.size		_ZN40_INTERNAL_067179d0_4_k_cu_df50f587_309334cute1_E,(_ZN40_INTERNAL_067179d0_4_k_cu_df50f587_309334cuda3std3__45__cpo6cbeginE - _ZN40_INTERNAL_067179d0_4_k_cu_df50f587_309334cute1_E)
_ZN40_INTERNAL_067179d0_4_k_cu_df50f587_309334cute1_E:
	.zero		1
	.type		_ZN40_INTERNAL_067179d0_4_k_cu_df50f587_309334cuda3std3__45__cpo6cbeginE,@object
	.size		_ZN40_INTERNAL_067179d0_4_k_cu_df50f587_309334cuda3std3__45__cpo6cbeginE,(_ZN40_INTERNAL_067179d0_4_k_cu_df50f587_309334cuda3std3__48in_placeE - _ZN40_INTERNAL_067179d0_4_k_cu_df50f587_309334cuda3std3__45__cpo6cbeginE)
_ZN40_INTERNAL_067179d0_4_k_cu_df50f587_309334cuda3std3__45__cpo6cbeginE:
	.zero		1
	.type		_ZN40_INTERNAL_067179d0_4_k_cu_df50f587_309334cuda3std3__48in_placeE,@object
	.size		_ZN40_INTERNAL_067179d0_4_k_cu_df50f587_309334cuda3std3__48in_placeE,(_ZN40_INTERNAL_067179d0_4_k_cu_df50f587_309334cuda3std6ranges3__45__cpo9iter_moveE - _ZN40_INTERNAL_067179d0_4_k_cu_df50f587_309334cuda3std3__48in_placeE)
_ZN40_INTERNAL_067179d0_4_k_cu_df50f587_309334cuda3std3__48in_placeE:
	.zero		1
	.type		_ZN40_INTERNAL_067179d0_4_k_cu_df50f587_309334cuda3std6ranges3__45__cpo9iter_moveE,@object
	.size		_ZN40_INTERNAL_067179d0_4_k_cu_df50f587_309334cuda3std6ranges3__45__cpo9iter_moveE,(_ZN40_INTERNAL_067179d0_4_k_cu_df50f587_309334cuda3std3__45__cpo5beginE - _ZN40_INTERNAL_067179d0_4_k_cu_df50f587_309334cuda3std6ranges3__45__cpo9iter_moveE)
_ZN40_INTERNAL_067179d0_4_k_cu_df50f587_309334cuda3std6ranges3__45__cpo9iter_moveE:
	.zero		1
	.type		_ZN40_INTERNAL_067179d0_4_k_cu_df50f587_309334cuda3std3__45__cpo5beginE,@object
	.size		_ZN40_INTERNAL_067179d0_4_k_cu_df50f587_309334cuda3std3__45__cpo5beginE,(_ZN40_INTERNAL_067179d0_4_k_cu_df50f587_309334cuda3std3__442_GLOBAL__N__067179d0_4_k_cu_df50f587_309336ignoreE - _ZN40_INTERNAL_067179d0_4_k_cu_df50f587_309334cuda3std3__45__cpo5beginE)
_ZN40_INTERNAL_067179d0_4_k_cu_df50f587_309334cuda3std3__45__cpo5beginE:
	.zero		1
	.type		_ZN40_INTERNAL_067179d0_4_k_cu_df50f587_309334cuda3std3__442_GLOBAL__N__067179d0_4_k_cu_df50f587_309336ignoreE,@object
	.size		_ZN40_INTERNAL_067179d0_4_k_cu_df50f587_309334cuda3std3__442_GLOBAL__N__067179d0_4_k_cu_df50f587_309336ignoreE,(_ZN40_INTERNAL_067179d0_4_k_cu_df50f587_309334cute7productE - _ZN40_INTERNAL_067179d0_4_k_cu_df50f587_309334cuda3std3__442_GLOBAL__N__067179d0_4_k_cu_df50f587_309336ignoreE)
_ZN40_INTERNAL_067179d0_4_k_cu_df50f587_309334cuda3std3__442_GLOBAL__N__067179d0_4_k_cu_df50f587_309336ignoreE:
	.zero		1
	.type		_ZN40_INTERNAL_067179d0_4_k_cu_df50f587_309334cute7productE,@object
	.size		_ZN40_INTERNAL_067179d0_4_k_cu_df50f587_309334cute7productE,(_ZN40_INTERNAL_067179d0_4_k_cu_df50f587_309334cuda3std3__45__cpo3endE - _ZN40_INTERNAL_067179d0_4_k_cu_df50f587_309334cute7productE)
_ZN40_INTERNAL_067179d0_4_k_cu_df50f587_309334cute7productE:
	.zero		1
	.type		_ZN40_INTERNAL_067179d0_4_k_cu_df50f587_309334cuda3std3__45__cpo3endE,@object
	.size		_ZN40_INTERNAL_067179d0_4_k_cu_df50f587_309334cuda3std3__45__cpo3endE,(_ZN40_INTERNAL_067179d0_4_k_cu_df50f587_309334cuda3std3__419piecewise_constructE - _ZN40_INTERNAL_067179d0_4_k_cu_df50f587_309334cuda3std3__45__cpo3endE)
_ZN40_INTERNAL_067179d0_4_k_cu_df50f587_309334cuda3std3__45__cpo3endE:
	.zero		1
	.type		_ZN40_INTERNAL_067179d0_4_k_cu_df50f587_309334cuda3std3__419piecewise_constructE,@object
	.size		_ZN40_INTERNAL_067179d0_4_k_cu_df50f587_309334cuda3std3__419piecewise_constructE,(_ZN40_INTERNAL_067179d0_4_k_cu_df50f587_309334cuda3std3__45__cpo4cendE - _ZN40_INTERNAL_067179d0_4_k_cu_df50f587_309334cuda3std3__419piecewise_constructE)
_ZN40_INTERNAL_067179d0_4_k_cu_df50f587_309334cuda3std3__419piecewise_constructE:
	.zero		1
	.type		_ZN40_INTERNAL_067179d0_4_k_cu_df50f587_309334cuda3std3__45__cpo4cendE,@object
	.size		_ZN40_INTERNAL_067179d0_4_k_cu_df50f587_309334cuda3std3__45__cpo4cendE,(_ZN40_INTERNAL_067179d0_4_k_cu_df50f587_309334cuda3std6ranges3__45__cpo4swapE - _ZN40_INTERNAL_067179d0_4_k_cu_df50f587_309334cuda3std3__45__cpo4cendE)
_ZN40_INTERNAL_067179d0_4_k_cu_df50f587_309334cuda3std3__45__cpo4cendE:
	.zero		1
	.type		_ZN40_INTERNAL_067179d0_4_k_cu_df50f587_309334cuda3std6ranges3__45__cpo4swapE,@object
	.size		_ZN40_INTERNAL_067179d0_4_k_cu_df50f587_309334cuda3std6ranges3__45__cpo4swapE,(.L_8 - _ZN40_INTERNAL_067179d0_4_k_cu_df50f587_309334cuda3std6ranges3__45__cpo4swapE)
_ZN40_INTERNAL_067179d0_4_k_cu_df50f587_309334cuda3std6ranges3__45__cpo4swapE:
	.zero		1
.L_8:


//--------------------- .nv.constant0._ZN7cutlass13device_kernelINS_4gemm6kernel13GemmUniversalIN4cute5tupleIJiiiiEEENS1_10collective13CollectiveMmaINS1_34MainloopSm90TmaGmmaWarpSpecializedILi7ENS5_IJNS4_1CILi1EEESB_SB_EEENS1_35KernelTmaWarpSpecializedCooperativeEEENS5_IJNSA_ILi256EEENSA_ILi128EEESG_EEEaNS5_IJlSB_lEEEaSI_NS4_8TiledMMAINS4_8MMA_AtomIJNS4_4SM904GMMA27MMA_64x128x32_S32S8S8_SS_TNEEEENS4_6LayoutINS5_IJNSA_ILi2EEESB_SB_EEENS5_IJSB_NSA_ILi0EEESS_EEEEENS5_IJNS4_10UnderscoreESV_SV_EEEEENS4_13SM90_TMA_LOADENS4_14ComposedLayoutINS4_7SwizzleILi3ELi4ELi3EEENS4_18smem_ptr_flag_bitsILi8EEENSP_INS5_IJNSA_ILi8EEESG_EEENS5_IJSG_SB_EEEEEEEvNS4_8identityESY_S18_vS19_EENS_8epilogue10collective6detail29Sm90TmaWarpSpecializedAdapterINS1C_15DefaultEpilogueIaSI_SI_NS1B_6thread17LinearCombinationIaLi1EiiLNS1G_9ScaleType4KindE0ELNS_15FloatRoundStyleE2EaEENS1_15EpilogueDefaultEEEEEvvEEEEvNT_6ParamsE --------------------------
	.section	.nv.constant0._ZN7cutlass13device_kernelINS_4gemm6kernel13GemmUniversalIN4cute5tupleIJiiiiEEENS1_10collective13CollectiveMmaINS1_34MainloopSm90TmaGmmaWarpSpecializedILi7ENS5_IJNS4_1CILi1EEESB_SB_EEENS1_35KernelTmaWarpSpecializedCooperativeEEENS5_IJNSA_ILi256EEENSA_ILi128EEESG_EEEaNS5_IJlSB_lEEEaSI_NS4_8TiledMMAINS4_8MMA_AtomIJNS4_4SM904GMMA27MMA_64x128x32_S32S8S8_SS_TNEEEENS4_6LayoutINS5_IJNSA_ILi2EEESB_SB_EEENS5_IJSB_NSA_ILi0EEESS_EEEEENS5_IJNS4_10UnderscoreESV_SV_EEEEENS4_13SM90_TMA_LOADENS4_14ComposedLayoutINS4_7SwizzleILi3ELi4ELi3EEENS4_18smem_ptr_flag_bitsILi8EEENSP_INS5_IJNSA_ILi8EEESG_EEENS5_IJSG_SB_EEEEEEEvNS4_8identityESY_S18_vS19_EENS_8epilogue10collective6detail29Sm90TmaWarpSpecializedAdapterINS1C_15DefaultEpilogueIaSI_SI_NS1B_6thread17LinearCombinationIaLi1EiiLNS1G_9ScaleType4KindE0ELNS_15FloatRoundStyleE2EaEENS1_15EpilogueDefaultEEEEEvvEEEEvNT_6ParamsE,"a",@progbits
	.sectionflags	@""
	.align	4
.nv.constant0._ZN7cutlass13device_kernelINS_4gemm6kernel13GemmUniversalIN4cute5tupleIJiiiiEEENS1_10collective13CollectiveMmaINS1_34MainloopSm90TmaGmmaWarpSpecializedILi7ENS5_IJNS4_1CILi1EEESB_SB_EEENS1_35KernelTmaWarpSpecializedCooperativeEEENS5_IJNSA_ILi256EEENSA_ILi128EEESG_EEEaNS5_IJlSB_lEEEaSI_NS4_8TiledMMAINS4_8MMA_AtomIJNS4_4SM904GMMA27MMA_64x128x32_S32S8S8_SS_TNEEEENS4_6LayoutINS5_IJNSA_ILi2EEESB_SB_EEENS5_IJSB_NSA_ILi0EEESS_EEEEENS5_IJNS4_10UnderscoreESV_SV_EEEEENS4_13SM90_TMA_LOADENS4_14ComposedLayoutINS4_7SwizzleILi3ELi4ELi3EEENS4_18smem_ptr_flag_bitsILi8EEENSP_INS5_IJNSA_ILi8EEESG_EEENS5_IJSG_SB_EEEEEEEvNS4_8identityESY_S18_vS19_EENS_8epilogue10collective6detail29Sm90TmaWarpSpecializedAdapterINS1C_15DefaultEpilogueIaSI_SI_NS1B_6thread17LinearCombinationIaLi1EiiLNS1G_9ScaleType4KindE0ELNS_15FloatRoundStyleE2EaEENS1_15EpilogueDefaultEEEEEvvEEEEvNT_6ParamsE:
	.zero		1664


//--------------------- SYMBOLS --------------------------

	.type		.nv.reservedSmem.offset0,@object
	.size		.nv.reservedSmem.offset0,0x4
	.type		__assertfail,@function
